	.target	sm_90a

	.elftype	@"ET_EXEC"


//--------------------- .note.nv.tkinfo           --------------------------
	.section	.note.nv.tkinfo,"",@"SHT_NOTE"
	.sectionflags	@"SHF_NOTE_NV_TKINFO"
	.tkinfo
        /*0018*/ 	.word	0x00000002
        /*0030*/ 	.string	""
        /*0030*/ 	.string	"ptxas"
        /*0030*/ 	.string	"Cuda compilation tools, release 13.0, V13.0.88"
        /*0030*/ 	.string	"Build cuda_13.0.r13.0/compiler.36424714_0"
        /*0030*/ 	.string	"-arch sm_90a -m 64 "



//--------------------- .note.nv.cuinfo           --------------------------
	.section	.note.nv.cuinfo,"",@"SHT_NOTE"
	.sectionflags	@"SHF_NOTE_NV_CUINFO"
        /*0018*/ 	.short	0x0002
        /*001a*/ 	.short	0x005a
        /*001c*/ 	.short	0x0082
	.zero		2


//--------------------- .nv.info                  --------------------------
	.section	.nv.info,"",@"SHT_CUDA_INFO"
	.align	4


	//----- nvinfo : EIATTR_REGCOUNT
	.align		4
        /*0000*/ 	.byte	0x04, 0x2f
        /*0002*/ 	.short	(.L_17 - .L_16)
	.align		4
.L_16:
        /*0004*/ 	.word	index@(_ZN7cutlass13device_kernelINS_4gemm6kernel13GemmUniversalIN4cute5tupleIJiiiiEEENS1_10collective13CollectiveMmaINS1_39MainloopSm90TmaGmmaRmemAWarpSpecializedILi4ENS5_IJNS4_1CILi1EEESB_SB_EEENS1_35KernelTmaWarpSpecializedCooperativeEEENS5_IJNSA_ILi128EEENSA_ILi256EEENSA_ILi32EEEEEENS_10tfloat32_tENS5_IJSB_llEEESJ_SK_NS4_8TiledMMAINS4_8MMA_AtomIJNS4_4SM904GMMA30MMA_64x256x8_F32TF32TF32_RS_TNILNSO_7ScaleInE1ELSQ_1EEEEEENS4_6LayoutINS5_IJNSA_ILi2EEESB_SB_EEENS5_IJSB_NSA_ILi0EEESW_EEEEENS5_IJNS4_10UnderscoreESZ_SZ_EEEEENS4_13SM90_TMA_LOADENS4_14ComposedLayoutINS4_7SwizzleILi1ELi4ELi3EEENS4_18smem_ptr_flag_bitsILi32EEENST_INS5_IJNSA_ILi8EEES18_EEENS5_IJSB_S18_EEEEEEENS4_9Copy_AtomIJNS4_39AutoVectorizingCopyWithAssumedAlignmentILi128EEESJ_EEENS4_8identityES12_S1C_vS1H_EENS_8epilogue10collective6detail29Sm90TmaWarpSpecializedAdapterINS1K_15DefaultEpilogueISJ_NS5_IJlSB_lEEES1O_NS1J_6thread17LinearCombinationISJ_Li1EffLNS1P_9ScaleType4KindE0ELNS_15FloatRoundStyleE2ESJ_EENS1_15EpilogueDefaultEEEEEvvEEEEvNT_6ParamsE)
        /*0008*/ 	.word	0x000000a8


	//----- nvinfo : EIATTR_FRAME_SIZE
	.align		4
.L_17:
        /*000c*/ 	.byte	0x04, 0x11
        /*000e*/ 	.short	(.L_19 - .L_18)
	.align		4
.L_18:
        /*0010*/ 	.word	index@(_ZN7cutlass13device_kernelINS_4gemm6kernel13GemmUniversalIN4cute5tupleIJiiiiEEENS1_10collective13CollectiveMmaINS1_39MainloopSm90TmaGmmaRmemAWarpSpecializedILi4ENS5_IJNS4_1CILi1EEESB_SB_EEENS1_35KernelTmaWarpSpecializedCooperativeEEENS5_IJNSA_ILi128EEENSA_ILi256EEENSA_ILi32EEEEEENS_10tfloat32_tENS5_IJSB_llEEESJ_SK_NS4_8TiledMMAINS4_8MMA_AtomIJNS4_4SM904GMMA30MMA_64x256x8_F32TF32TF32_RS_TNILNSO_7ScaleInE1ELSQ_1EEEEEENS4_6LayoutINS5_IJNSA_ILi2EEESB_SB_EEENS5_IJSB_NSA_ILi0EEESW_EEEEENS5_IJNS4_10UnderscoreESZ_SZ_EEEEENS4_13SM90_TMA_LOADENS4_14ComposedLayoutINS4_7SwizzleILi1ELi4ELi3EEENS4_18smem_ptr_flag_bitsILi32EEENST_INS5_IJNSA_ILi8EEES18_EEENS5_IJSB_S18_EEEEEEENS4_9Copy_AtomIJNS4_39AutoVectorizingCopyWithAssumedAlignmentILi128EEESJ_EEENS4_8identityES12_S1C_vS1H_EENS_8epilogue10collective6detail29Sm90TmaWarpSpecializedAdapterINS1K_15DefaultEpilogueISJ_NS5_IJlSB_lEEES1O_NS1J_6thread17LinearCombinationISJ_Li1EffLNS1P_9ScaleType4KindE0ELNS_15FloatRoundStyleE2ESJ_EENS1_15EpilogueDefaultEEEEEvvEEEEvNT_6ParamsE)
        /*0014*/ 	.word	0x00000090


	//----- nvinfo : EIATTR_MIN_STACK_SIZE
	.align		4
.L_19:
        /*0018*/ 	.byte	0x04, 0x12
        /*001a*/ 	.short	(.L_21 - .L_20)
	.align		4
.L_20:
        /*001c*/ 	.word	index@(_ZN7cutlass13device_kernelINS_4gemm6kernel13GemmUniversalIN4cute5tupleIJiiiiEEENS1_10collective13CollectiveMmaINS1_39MainloopSm90TmaGmmaRmemAWarpSpecializedILi4ENS5_IJNS4_1CILi1EEESB_SB_EEENS1_35KernelTmaWarpSpecializedCooperativeEEENS5_IJNSA_ILi128EEENSA_ILi256EEENSA_ILi32EEEEEENS_10tfloat32_tENS5_IJSB_llEEESJ_SK_NS4_8TiledMMAINS4_8MMA_AtomIJNS4_4SM904GMMA30MMA_64x256x8_F32TF32TF32_RS_TNILNSO_7ScaleInE1ELSQ_1EEEEEENS4_6LayoutINS5_IJNSA_ILi2EEESB_SB_EEENS5_IJSB_NSA_ILi0EEESW_EEEEENS5_IJNS4_10UnderscoreESZ_SZ_EEEEENS4_13SM90_TMA_LOADENS4_14ComposedLayoutINS4_7SwizzleILi1ELi4ELi3EEENS4_18smem_ptr_flag_bitsILi32EEENST_INS5_IJNSA_ILi8EEES18_EEENS5_IJSB_S18_EEEEEEENS4_9Copy_AtomIJNS4_39AutoVectorizingCopyWithAssumedAlignmentILi128EEESJ_EEENS4_8identityES12_S1C_vS1H_EENS_8epilogue10collective6detail29Sm90TmaWarpSpecializedAdapterINS1K_15DefaultEpilogueISJ_NS5_IJlSB_lEEES1O_NS1J_6thread17LinearCombinationISJ_Li1EffLNS1P_9ScaleType4KindE0ELNS_15FloatRoundStyleE2ESJ_EENS1_15EpilogueDefaultEEEEEvvEEEEvNT_6ParamsE)
        /*0020*/ 	.word	0x00000090
.L_21:


//--------------------- .nv.compat                --------------------------
	.section	.nv.compat,"",@"SHT_CUDA_COMPAT_INFO"
	.align	4
        /*0000*/ 	.byte	0x02, 0x09, 0x01, 0x00, 0x02, 0x02, 0x04, 0x00, 0x02, 0x05, 0x05, 0x00, 0x03, 0x07, 0x01, 0x01
        /*0010*/ 	.byte	0x02, 0x03, 0x01, 0x00, 0x02, 0x06, 0x01, 0x00, 0x04, 0x0b, 0x08, 0x00, 0x00, 0x00, 0x00, 0x00
        /*0020*/ 	.byte	0x00, 0x00, 0x00, 0x00


//--------------------- .nv.info._ZN7cutlass13device_kernelINS_4gemm6kernel13GemmUniversalIN4cute5tupleIJiiiiEEENS1_10collective13CollectiveMmaINS1_39MainloopSm90TmaGmmaRmemAWarpSpecializedILi4ENS5_IJNS4_1CILi1EEESB_SB_EEENS1_35KernelTmaWarpSpecializedCooperativeEEENS5_IJNSA_ILi128EEENSA_ILi256EEENSA_ILi32EEEEEENS_10tfloat32_tENS5_IJSB_llEEESJ_SK_NS4_8TiledMMAINS4_8MMA_AtomIJNS4_4SM904GMMA30MMA_64x256x8_F32TF32TF32_RS_TNILNSO_7ScaleInE1ELSQ_1EEEEEENS4_6LayoutINS5_IJNSA_ILi2EEESB_SB_EEENS5_IJSB_NSA_ILi0EEESW_EEEEENS5_IJNS4_10UnderscoreESZ_SZ_EEEEENS4_13SM90_TMA_LOADENS4_14ComposedLayoutINS4_7SwizzleILi1ELi4ELi3EEENS4_18smem_ptr_flag_bitsILi32EEENST_INS5_IJNSA_ILi8EEES18_EEENS5_IJSB_S18_EEEEEEENS4_9Copy_AtomIJNS4_39AutoVectorizingCopyWithAssumedAlignmentILi128EEESJ_EEENS4_8identityES12_S1C_vS1H_EENS_8epilogue10collective6detail29Sm90TmaWarpSpecializedAdapterINS1K_15DefaultEpilogueISJ_NS5_IJlSB_lEEES1O_NS1J_6thread17LinearCombinationISJ_Li1EffLNS1P_9ScaleType4KindE0ELNS_15FloatRoundStyleE2ESJ_EENS1_15EpilogueDefaultEEEEEvvEEEEvNT_6ParamsE --------------------------
	.section	.nv.info._ZN7cutlass13device_kernelINS_4gemm6kernel13GemmUniversalIN4cute5tupleIJiiiiEEENS1_10collective13CollectiveMmaINS1_39MainloopSm90TmaGmmaRmemAWarpSpecializedILi4ENS5_IJNS4_1CILi1EEESB_SB_EEENS1_35KernelTmaWarpSpecializedCooperativeEEENS5_IJNSA_ILi128EEENSA_ILi256EEENSA_ILi32EEEEEENS_10tfloat32_tENS5_IJSB_llEEESJ_SK_NS4_8TiledMMAINS4_8MMA_AtomIJNS4_4SM904GMMA30MMA_64x256x8_F32TF32TF32_RS_TNILNSO_7ScaleInE1ELSQ_1EEEEEENS4_6LayoutINS5_IJNSA_ILi2EEESB_SB_EEENS5_IJSB_NSA_ILi0EEESW_EEEEENS5_IJNS4_10UnderscoreESZ_SZ_EEEEENS4_13SM90_TMA_LOADENS4_14ComposedLayoutINS4_7SwizzleILi1ELi4ELi3EEENS4_18smem_ptr_flag_bitsILi32EEENST_INS5_IJNSA_ILi8EEES18_EEENS5_IJSB_S18_EEEEEEENS4_9Copy_AtomIJNS4_39AutoVectorizingCopyWithAssumedAlignmentILi128EEESJ_EEENS4_8identityES12_S1C_vS1H_EENS_8epilogue10collective6detail29Sm90TmaWarpSpecializedAdapterINS1K_15DefaultEpilogueISJ_NS5_IJlSB_lEEES1O_NS1J_6thread17LinearCombinationISJ_Li1EffLNS1P_9ScaleType4KindE0ELNS_15FloatRoundStyleE2ESJ_EENS1_15EpilogueDefaultEEEEEvvEEEEvNT_6ParamsE,"",@"SHT_CUDA_INFO"
	.sectionflags	@""
	.align	4


	//----- nvinfo : EIATTR_CUDA_API_VERSION
	.align		4
        /*0000*/ 	.byte	0x04, 0x37
        /*0002*/ 	.short	(.L_23 - .L_22)
.L_22:
        /*0004*/ 	.word	0x00000082


	//----- nvinfo : EIATTR_KPARAM_INFO
	.align		4
.L_23:
        /*0008*/ 	.byte	0x04, 0x17
        /*000a*/ 	.short	(.L_25 - .L_24)
.L_24:
        /*000c*/ 	.word	0x00000000
        /*0010*/ 	.short	0x0000
        /*0012*/ 	.short	0x0070
        /*0014*/ 	.byte	0x00, 0xf0, 0x01, 0x10


	//----- nvinfo : EIATTR_SPARSE_MMA_MASK
	.align		4
.L_25:
        /*0018*/ 	.byte	0x03, 0x50
        /*001a*/ 	.short	0x0000


	//----- nvinfo : EIATTR_MAXREG_COUNT
	.align		4
        /*001c*/ 	.byte	0x03, 0x1b
        /*001e*/ 	.short	0x00a8


	//----- nvinfo : EIATTR_NUM_BARRIERS
	.align		4
        /*0020*/ 	.byte	0x02, 0x4c
        /*0022*/ 	.byte	0x03
	.zero		1


	//----- nvinfo : EIATTR_EXTERNS
	.align		4
        /*0024*/ 	.byte	0x04, 0x0f
        /*0026*/ 	.short	(.L_27 - .L_26)


	//   ....[0]....
	.align		4
.L_26:
        /*0028*/ 	.word	index@(__assertfail)


	//----- nvinfo : EIATTR_ANNOTATIONS
	.align		4
.L_27:
        /*002c*/ 	.byte	0x04, 0x55
        /*002e*/ 	.short	(.L_29 - .L_28)


	//   ....[0]....
.L_28:
        /*0030*/ 	.word	0x00000001
        /*0034*/ 	.byte	0x90, 0x05, 0x00, 0x00, 0x01, 0x00, 0x00, 0x00, 0xb0, 0x05, 0x00, 0x00, 0x01, 0x00, 0x00, 0x00
        /* <DEDUP_REMOVED lines=51> */
        /*0374*/ 	.byte	0x00, 0xef, 0x00, 0x00


	//----- nvinfo : EIATTR_MERCURY_ISA_VERSION
	.align		4
.L_29:
        /*0378*/ 	.byte	0x03, 0x5f
        /*037a*/ 	.short	0x0101


	//----- nvinfo : EIATTR_INT_WARP_WIDE_INSTR_OFFSETS
	.align		4
        /*037c*/ 	.byte	0x04, 0x31
        /*037e*/ 	.short	(.L_31 - .L_30)


	//   ....[0]....
.L_30:
        /*0380*/ 	.word	0x000003d0


	//   ....[1]....
        /*0384*/ 	.word	0x000003e0


	//   ....[2]....
        /*0388*/ 	.word	0x000004d0


	//----- nvinfo : EIATTR_COOP_GROUP_MASK_REGIDS
	.align		4
.L_31:
        /*038c*/ 	.byte	0x04, 0x29
        /*038e*/ 	.short	(.L_33 - .L_32)


	//   ....[0]....
.L_32:
        /*0390*/ 	.word	0xffffffff


	//   ....[1]....
        /*0394*/ 	.word	0xffffffff


	//   ....[2]....
        /*0398*/ 	.word	0xffffffff


	//   ....[3]....
        /*039c*/ 	.word	0xffffffff


	//   ....[4]....
        /*03a0*/ 	.word	0xffffffff


	//   ....[5]....
        /*03a4*/ 	.word	0xffffffff


	//   ....[6]....
        /*03a8*/ 	.word	0xffffffff


	//   ....[7]....
        /*03ac*/ 	.word	0xffffffff


	//   ....[8]....
        /*03b0*/ 	.word	0xffffffff


	//   ....[9]....
        /*03b4*/ 	.word	0xffffffff


	//   ....[10]....
        /*03b8*/ 	.word	0xffffffff


	//   ....[11]....
        /*03bc*/ 	.word	0xffffffff


	//   ....[12]....
        /*03c0*/ 	.word	0xffffffff


	//   ....[13]....
        /*03c4*/ 	.word	0xffffffff


	//   ....[14]....
        /*03c8*/ 	.word	0xffffffff


	//   ....[15]....
        /*03cc*/ 	.word	0xffffffff


	//   ....[16]....
        /*03d0*/ 	.word	0xffffffff


	//   ....[17]....
        /*03d4*/ 	.word	0xffffffff


	//   ....[18]....
        /*03d8*/ 	.word	0xffffffff


	//   ....[19]....
        /*03dc*/ 	.word	0xffffffff


	//   ....[20]....
        /*03e0*/ 	.word	0xffffffff


	//   ....[21]....
        /*03e4*/ 	.word	0xffffffff


	//   ....[22]....
        /*03e8*/ 	.word	0xffffffff


	//   ....[23]....
        /*03ec*/ 	.word	0xffffffff


	//   ....[24]....
        /*03f0*/ 	.word	0xffffffff


	//   ....[25]....
        /*03f4*/ 	.word	0xffffffff


	//   ....[26]....
        /*03f8*/ 	.word	0xffffffff


	//   ....[27]....
        /*03fc*/ 	.word	0xffffffff


	//   ....[28]....
        /*0400*/ 	.word	0xffffffff


	//   ....[29]....
        /*0404*/ 	.word	0x0500000f


	//   ....[30]....
        /*0408*/ 	.word	0x0500000f


	//   ....[31]....
        /*040c*/ 	.word	0x0500000f


	//   ....[32]....
        /*0410*/ 	.word	0x0500000f


	//   ....[33]....
        /*0414*/ 	.word	0x0500000f


	//   ....[34]....
        /*0418*/ 	.word	0x0500000f


	//   ....[35]....
        /*041c*/ 	.word	0x0500000f


	//   ....[36]....
        /*0420*/ 	.word	0x0500000f


	//   ....[37]....
        /*0424*/ 	.word	0x0500000f


	//   ....[38]....
        /*0428*/ 	.word	0x0500000f


	//   ....[39]....
        /*042c*/ 	.word	0x0500000f


	//   ....[40]....
        /*0430*/ 	.word	0x0500000f


	//   ....[41]....
        /*0434*/ 	.word	0x0500000f


	//   ....[42]....
        /*0438*/ 	.word	0x0500000f


	//   ....[43]....
        /*043c*/ 	.word	0x0500000f


	//   ....[44]....
        /*0440*/ 	.word	0x0500000f


	//   ....[45]....
        /*0444*/ 	.word	0x0500000f


	//----- nvinfo : EIATTR_COOP_GROUP_INSTR_OFFSETS
	.align		4
.L_33:
        /*0448*/ 	.byte	0x04, 0x28
        /*044a*/ 	.short	(.L_35 - .L_34)


	//   ....[0]....
.L_34:
        /*044c*/ 	.word	0x00000070


	//   ....[1]....
        /*0450*/ 	.word	0x00000080


	//   ....[2]....
        /*0454*/ 	.word	0x00000140


	//   ....[3]....
        /*0458*/ 	.word	0x000002d0


	//   ....[4]....
        /*045c*/ 	.word	0x00000fe0


	//   ....[5]....
        /*0460*/ 	.word	0x00001a50


	//   ....[6]....
        /*0464*/ 	.word	0x00001b60


	//   ....[7]....
        /*0468*/ 	.word	0x00001bf0


	//   ....[8]....
        /*046c*/ 	.word	0x00001c80


	//   ....[9]....
        /*0470*/ 	.word	0x00001d10


	//   ....[10]....
        /*0474*/ 	.word	0x00001da0


	//   ....[11]....
        /*0478*/ 	.word	0x00001e30


	//   ....[12]....
        /*047c*/ 	.word	0x00001ec0


	//   ....[13]....
        /*0480*/ 	.word	0x00002510


	//   ....[14]....
        /*0484*/ 	.word	0x000025c0


	//   ....[15]....
        /*0488*/ 	.word	0x00002650


	//   ....[16]....
        /*048c*/ 	.word	0x000026e0


	//   ....[17]....
        /*0490*/ 	.word	0x00002770


	//   ....[18]....
        /*0494*/ 	.word	0x00002800


	//   ....[19]....
        /*0498*/ 	.word	0x00002890


	//   ....[20]....
        /*049c*/ 	.word	0x00002920


	//   ....[21]....
        /*04a0*/ 	.word	0x000030c0


	//   ....[22]....
        /*04a4*/ 	.word	0x000031d0


	//   ....[23]....
        /*04a8*/ 	.word	0x00003260


	//   ....[24]....
        /*04ac*/ 	.word	0x000032f0


	//   ....[25]....
        /*04b0*/ 	.word	0x00003380


	//   ....[26]....
        /*04b4*/ 	.word	0x00003410


	//   ....[27]....
        /*04b8*/ 	.word	0x000034a0


	//   ....[28]....
        /*04bc*/ 	.word	0x00003530


	//   ....[29]....
        /*04c0*/ 	.word	0x0000f1c0


	//   ....[30]....
        /*04c4*/ 	.word	0x0000f300


	//   ....[31]....
        /*04c8*/ 	.word	0x0000f3d0


	//   ....[32]....
        /*04cc*/ 	.word	0x0000f480


	//   ....[33]....
        /*04d0*/ 	.word	0x0000f530


	//   ....[34]....
        /*04d4*/ 	.word	0x0000f5e0


	//   ....[35]....
        /*04d8*/ 	.word	0x0000f690


	//   ....[36]....
        /*04dc*/ 	.word	0x0000f740


	//   ....[37]....
        /*04e0*/ 	.word	0x0000f7f0


	//   ....[38]....
        /*04e4*/ 	.word	0x0000f980


	//   ....[39]....
        /*04e8*/ 	.word	0x0000fa50


	//   ....[40]....
        /*04ec*/ 	.word	0x0000fb00


	//   ....[41]....
        /*04f0*/ 	.word	0x0000fbb0


	//   ....[42]....
        /*04f4*/ 	.word	0x0000fc60


	//   ....[43]....
        /*04f8*/ 	.word	0x0000fd10


	//   ....[44]....
        /*04fc*/ 	.word	0x0000fdc0


	//   ....[45]....
        /*0500*/ 	.word	0x0000fe70


	//----- nvinfo : EIATTR_REG_RECONFIG
	.align		4
.L_35:
        /*0504*/ 	.byte	0x01, 0x54
	.zero		2


	//----- nvinfo : EIATTR_SYSCALL_OFFSETS
	.align		4
        /*0508*/ 	.byte	0x04, 0x46
        /*050a*/ 	.short	(.L_37 - .L_36)


	//   ....[0]....
.L_36:
        /*050c*/ 	.word	0x00001120


	//   ....[1]....
        /*0510*/ 	.word	0x00001250


	//   ....[2]....
        /*0514*/ 	.word	0x00001340


	//   ....[3]....
        /*0518*/ 	.word	0x0000cc50


	//   ....[4]....
        /*051c*/ 	.word	0x0000cd90


	//----- nvinfo : EIATTR_MBARRIER_INSTR_OFFSETS
	.align		4
.L_37:
        /*0520*/ 	.byte	0x04, 0x39
        /*0522*/ 	.short	(.L_39 - .L_38)


	//   ....[0]....
.L_38:
        /*0524*/ 	.word	0x00000240
        /*0528*/ 	.word	0x000000ff
        /*052c*/ 	.word	0x00000000
        /*0530*/ 	.short	0x0100
        /*0532*/ 	.byte	0x08
	.zero		1


	//   ....[1]....
        /*0534*/ 	.word	0x00000250
        /*0538*/ 	.word	0x000000ff
        /*053c*/ 	.word	0x00000020
        /*0540*/ 	.short	0x0100
        /*0542*/ 	.byte	0x08
	.zero		1


	//   ....[2]....
        /*0544*/ 	.word	0x00000260
        /*0548*/ 	.word	0x000000ff
        /*054c*/ 	.word	0x00000008
        /*0550*/ 	.short	0x0100
        /*0552*/ 	.byte	0x08
	.zero		1


	//   ....[3]....
        /*0554*/ 	.word	0x00000270
        /*0558*/ 	.word	0x000000ff
        /*055c*/ 	.word	0x00000028
        /*0560*/ 	.short	0x0100
        /*0562*/ 	.byte	0x08
	.zero		1


	//   ....[4]....
        /*0564*/ 	.word	0x00000280
        /*0568*/ 	.word	0x000000ff
        /*056c*/ 	.word	0x00000010
        /*0570*/ 	.short	0x0100
        /*0572*/ 	.byte	0x08
	.zero		1


	//   ....[5]....
        /*0574*/ 	.word	0x00000290
        /*0578*/ 	.word	0x000000ff
        /*057c*/ 	.word	0x00000030
        /*0580*/ 	.short	0x0100
        /*0582*/ 	.byte	0x08
	.zero		1


	//   ....[6]....
        /*0584*/ 	.word	0x000002a0
        /*0588*/ 	.word	0x000000ff
        /*058c*/ 	.word	0x00000018
        /*0590*/ 	.short	0x0100
        /*0592*/ 	.byte	0x08
	.zero		1


	//   ....[7]....
        /*0594*/ 	.word	0x000002b0
        /*0598*/ 	.word	0x000000ff
        /*059c*/ 	.word	0x00000038
        /*05a0*/ 	.short	0x0100
        /*05a2*/ 	.byte	0x08
	.zero		1


	//   ....[8]....
        /*05a4*/ 	.word	0x00000540
        /*05a8*/ 	.word	0x000000ff
        /*05ac*/ 	.word	0x00000050
        /*05b0*/ 	.short	0x0100
        /*05b2*/ 	.byte	0x06
	.zero		1


	//   ....[9]....
        /*05b4*/ 	.word	0x000005d0
        /*05b8*/ 	.word	0x000000ff
        /*05bc*/ 	.word	0x00000058
        /*05c0*/ 	.short	0x0100
        /*05c2*/ 	.byte	0x06
	.zero		1


	//   ....[10]....
        /*05c4*/ 	.word	0x00001410
        /*05c8*/ 	.word	0x00000003
        /*05cc*/ 	.word	0x00000000
        /*05d0*/ 	.short	0x010a
        /*05d2*/ 	.byte	0x3f
	.zero		1


	//   ....[11]....
        /*05d4*/ 	.word	0x00001450
        /*05d8*/ 	.word	0x00000003
        /*05dc*/ 	.word	0x00000000
        /*05e0*/ 	.short	0x010a
        /*05e2*/ 	.byte	0x3f
	.zero		1


	//   ....[12]....
        /*05e4*/ 	.word	0x000016e0
        /*05e8*/ 	.word	0x00000000
        /*05ec*/ 	.word	0x00000000
        /*05f0*/ 	.short	0x010a
        /*05f2*/ 	.byte	0x3f
	.zero		1


	//   ....[13]....
        /*05f4*/ 	.word	0x000022a0
        /*05f8*/ 	.word	0x00000000
        /*05fc*/ 	.word	0x00000000
        /*0600*/ 	.short	0x010a
        /*0602*/ 	.byte	0x3f
	.zero		1


	//   ....[14]....
        /*0604*/ 	.word	0x00002b50
        /*0608*/ 	.word	0x00000004
        /*060c*/ 	.word	0x00000000
        /*0610*/ 	.short	0x010a
        /*0612*/ 	.byte	0x3f
	.zero		1


	//   ....[15]....
        /*0614*/ 	.word	0x00002da0
        /*0618*/ 	.word	0x00000000
        /*061c*/ 	.word	0x00000000
        /*0620*/ 	.short	0x0101
        /*0622*/ 	.byte	0x3f
	.zero		1


	//   ....[16]....
        /*0624*/ 	.word	0x00002f30
        /*0628*/ 	.word	0x00000004
        /*062c*/ 	.word	0x00000000
        /*0630*/ 	.short	0x010a
        /*0632*/ 	.byte	0x3f
	.zero		1


	//   ....[17]....
        /*0634*/ 	.word	0x000038e0
        /*0638*/ 	.word	0x000000ae
        /*063c*/ 	.word	0x00000000
        /*0640*/ 	.short	0x0101
        /*0642*/ 	.byte	0x3f
	.zero		1


	//   ....[18]....
        /*0644*/ 	.word	0x00003af0
        /*0648*/ 	.word	0x000000ff
        /*064c*/ 	.word	0x00000000
        /*0650*/ 	.short	0x0101
        /*0652*/ 	.byte	0x04
	.zero		1


	//   ....[19]....
        /*0654*/ 	.word	0x0000d270
        /*0658*/ 	.word	0x00000024
        /*065c*/ 	.word	0x00000020
        /*0660*/ 	.short	0x010a
        /*0662*/ 	.byte	0x3f
	.zero		1


	//   ....[20]....
        /*0664*/ 	.word	0x0000e7b0
        /*0668*/ 	.word	0x00000003
        /*066c*/ 	.word	0x00000058
        /*0670*/ 	.short	0x0101
        /*0672*/ 	.byte	0x3f
	.zero		1


	//   ....[21]....
        /*0674*/ 	.word	0x0000ef90
        /*0678*/ 	.word	0x00000007
        /*067c*/ 	.word	0x00000000
        /*0680*/ 	.short	0x010a
        /*0682*/ 	.byte	0x3f
	.zero		1


	//   ....[22]....
        /*0684*/ 	.word	0x0000f000
        /*0688*/ 	.word	0x00000008
        /*068c*/ 	.word	0x00000000
        /*0690*/ 	.short	0x010a
        /*0692*/ 	.byte	0x3f
	.zero		1


	//   ....[23]....
        /*0694*/ 	.word	0x0000f090
        /*0698*/ 	.word	0x0000000b
        /*069c*/ 	.word	0x00000000
        /*06a0*/ 	.short	0x010a
        /*06a2*/ 	.byte	0x3f
	.zero		1


	//   ....[24]....
        /*06a4*/ 	.word	0x0000f120
        /*06a8*/ 	.word	0x00000003
        /*06ac*/ 	.word	0x00000000
        /*06b0*/ 	.short	0x010a
        /*06b2*/ 	.byte	0x3f
	.zero		1


	//   ....[25]....
        /*06b4*/ 	.word	0x0000f1f0
        /*06b8*/ 	.word	0x00000003
        /*06bc*/ 	.word	0x00000000
        /*06c0*/ 	.short	0x010a
        /*06c2*/ 	.byte	0x3f
	.zero		1


	//   ....[26]....
        /*06c4*/ 	.word	0x0000f820
        /*06c8*/ 	.word	0x00000000
        /*06cc*/ 	.word	0x00000000
        /*06d0*/ 	.short	0x010a
        /*06d2*/ 	.byte	0x3f
	.zero		1


	//   ....[27]....
        /*06d4*/ 	.word	0x0000f870
        /*06d8*/ 	.word	0x00000004
        /*06dc*/ 	.word	0x00000000
        /*06e0*/ 	.short	0x010a
        /*06e2*/ 	.byte	0x3f
	.zero		1


	//   ....[28]....
        /*06e4*/ 	.word	0x0000ff20
        /*06e8*/ 	.word	0x00000024
        /*06ec*/ 	.word	0x00000020
        /*06f0*/ 	.short	0x010a
        /*06f2*/ 	.byte	0x3f
	.zero		1


	//   ....[29]....
        /*06f4*/ 	.word	0x0000fff0
        /*06f8*/ 	.word	0x00000007
        /*06fc*/ 	.word	0x00000000
        /*0700*/ 	.short	0x010a
        /*0702*/ 	.byte	0x3f
	.zero		1


	//   ....[30]....
        /*0704*/ 	.word	0x00010040
        /*0708*/ 	.word	0x00000008
        /*070c*/ 	.word	0x00000000
        /*0710*/ 	.short	0x010a
        /*0712*/ 	.byte	0x3f
	.zero		1


	//   ....[31]....
        /*0714*/ 	.word	0x00010090
        /*0718*/ 	.word	0x0000000b
        /*071c*/ 	.word	0x00000000
        /*0720*/ 	.short	0x010a
        /*0722*/ 	.byte	0x3f
	.zero		1


	//----- nvinfo : EIATTR_NUM_MBARRIERS
	.align		4
.L_39:
        /*0724*/ 	.byte	0x03, 0x38
        /*0726*/ 	.short	0x000a


	//----- nvinfo : EIATTR_EXIT_INSTR_OFFSETS
	.align		4
        /*0728*/ 	.byte	0x04, 0x1c
        /*072a*/ 	.short	(.L_41 - .L_40)


	//   ....[0]....
.L_40:
        /*072c*/ 	.word	0x00000620


	//   ....[1]....
        /*0730*/ 	.word	0x00000f20


	//   ....[2]....
        /*0734*/ 	.word	0x0000c150


	//   ....[3]....
        /*0738*/ 	.word	0x0000c7e0


	//   ....[4]....
        /*073c*/ 	.word	0x0000f170


	//----- nvinfo : EIATTR_MAX_THREADS
	.align		4
.L_41:
        /*0740*/ 	.byte	0x04, 0x05
        /*0742*/ 	.short	(.L_43 - .L_42)
.L_42:
        /*0744*/ 	.word	0x00000180
        /*0748*/ 	.word	0x00000001
        /*074c*/ 	.word	0x00000001


	//----- nvinfo : EIATTR_CRS_STACK_SIZE
	.align		4
.L_43:
        /*0750*/ 	.byte	0x04, 0x1e
        /*0752*/ 	.short	(.L_45 - .L_44)
.L_44:
        /*0754*/ 	.word	0x00000000


	//----- nvinfo : EIATTR_CBANK_PARAM_SIZE
	.align		4
.L_45:
        /*0758*/ 	.byte	0x03, 0x19
        /*075a*/ 	.short	0x0470


	//----- nvinfo : EIATTR_PARAM_CBANK
	.align		4
        /*075c*/ 	.byte	0x04, 0x0a
        /*075e*/ 	.short	(.L_47 - .L_46)
	.align		4
.L_46:
        /*0760*/ 	.word	index@(.nv.constant0._ZN7cutlass13device_kernelINS_4gemm6kernel13GemmUniversalIN4cute5tupleIJiiiiEEENS1_10collective13CollectiveMmaINS1_39MainloopSm90TmaGmmaRmemAWarpSpecializedILi4ENS5_IJNS4_1CILi1EEESB_SB_EEENS1_35KernelTmaWarpSpecializedCooperativeEEENS5_IJNSA_ILi128EEENSA_ILi256EEENSA_ILi32EEEEEENS_10tfloat32_tENS5_IJSB_llEEESJ_SK_NS4_8TiledMMAINS4_8MMA_AtomIJNS4_4SM904GMMA30MMA_64x256x8_F32TF32TF32_RS_TNILNSO_7ScaleInE1ELSQ_1EEEEEENS4_6LayoutINS5_IJNSA_ILi2EEESB_SB_EEENS5_IJSB_NSA_ILi0EEESW_EEEEENS5_IJNS4_10UnderscoreESZ_SZ_EEEEENS4_13SM90_TMA_LOADENS4_14ComposedLayoutINS4_7SwizzleILi1ELi4ELi3EEENS4_18smem_ptr_flag_bitsILi32EEENST_INS5_IJNSA_ILi8EEES18_EEENS5_IJSB_S18_EEEEEEENS4_9Copy_AtomIJNS4_39AutoVectorizingCopyWithAssumedAlignmentILi128EEESJ_EEENS4_8identityES12_S1C_vS1H_EENS_8epilogue10collective6detail29Sm90TmaWarpSpecializedAdapterINS1K_15DefaultEpilogueISJ_NS5_IJlSB_lEEES1O_NS1J_6thread17LinearCombinationISJ_Li1EffLNS1P_9ScaleType4KindE0ELNS_15FloatRoundStyleE2ESJ_EENS1_15EpilogueDefaultEEEEEvvEEEEvNT_6ParamsE)
        /*0764*/ 	.short	0x0210
        /*0766*/ 	.short	0x0470


	//----- nvinfo : EIATTR_SW_WAR
	.align		4
.L_47:
        /*0768*/ 	.byte	0x04, 0x36
        /*076a*/ 	.short	(.L_49 - .L_48)
.L_48:
        /*076c*/ 	.word	0x00000008
.L_49:


//--------------------- .nv.callgraph             --------------------------
	.section	.nv.callgraph,"",@"SHT_CUDA_CALLGRAPH"
	.align	4
	.sectionentsize	8
	.align		4
        /*0000*/ 	.word	0x00000000
	.align		4
        /*0004*/ 	.word	0xffffffff
	.align		4
        /*0008*/ 	.word	index@(_ZN7cutlass13device_kernelINS_4gemm6kernel13GemmUniversalIN4cute5tupleIJiiiiEEENS1_10collective13CollectiveMmaINS1_39MainloopSm90TmaGmmaRmemAWarpSpecializedILi4ENS5_IJNS4_1CILi1EEESB_SB_EEENS1_35KernelTmaWarpSpecializedCooperativeEEENS5_IJNSA_ILi128EEENSA_ILi256EEENSA_ILi32EEEEEENS_10tfloat32_tENS5_IJSB_llEEESJ_SK_NS4_8TiledMMAINS4_8MMA_AtomIJNS4_4SM904GMMA30MMA_64x256x8_F32TF32TF32_RS_TNILNSO_7ScaleInE1ELSQ_1EEEEEENS4_6LayoutINS5_IJNSA_ILi2EEESB_SB_EEENS5_IJSB_NSA_ILi0EEESW_EEEEENS5_IJNS4_10UnderscoreESZ_SZ_EEEEENS4_13SM90_TMA_LOADENS4_14ComposedLayoutINS4_7SwizzleILi1ELi4ELi3EEENS4_18smem_ptr_flag_bitsILi32EEENST_INS5_IJNSA_ILi8EEES18_EEENS5_IJSB_S18_EEEEEEENS4_9Copy_AtomIJNS4_39AutoVectorizingCopyWithAssumedAlignmentILi128EEESJ_EEENS4_8identityES12_S1C_vS1H_EENS_8epilogue10collective6detail29Sm90TmaWarpSpecializedAdapterINS1K_15DefaultEpilogueISJ_NS5_IJlSB_lEEES1O_NS1J_6thread17LinearCombinationISJ_Li1EffLNS1P_9ScaleType4KindE0ELNS_15FloatRoundStyleE2ESJ_EENS1_15EpilogueDefaultEEEEEvvEEEEvNT_6ParamsE)
	.align		4
        /*000c*/ 	.word	index@(__assertfail)
	.align		4
        /*0010*/ 	.word	0x00000000
	.align		4
        /*0014*/ 	.word	0xfffffffe
	.align		4
        /*0018*/ 	.word	0x00000000
	.align		4
        /*001c*/ 	.word	0xfffffffd
	.align		4
        /*0020*/ 	.word	0x00000000
	.align		4
        /*0024*/ 	.word	0xfffffffc


//--------------------- .nv.constant4             --------------------------
	.section	.nv.constant4,"a",@progbits
	.align	8
	.align		8
.nv.constant4:
        /*0000*/ 	.dword	__assertfail
	.align		8
        /*0008*/ 	.dword	__unnamed_1
	.align		8
        /*0010*/ 	.dword	__unnamed_2
	.align		8
        /*0018*/ 	.dword	__unnamed_3
	.align		8
        /*0020*/ 	.dword	_ZN40_INTERNAL_27fbb76b_4_k_cu_64f5c27c_328954cuda3std3__45__cpo5beginE
	.align		8
        /*0028*/ 	.dword	_ZN40_INTERNAL_27fbb76b_4_k_cu_64f5c27c_328954cuda3std3__45__cpo3endE
	.align		8
        /*0030*/ 	.dword	_ZN40_INTERNAL_27fbb76b_4_k_cu_64f5c27c_328954cuda3std3__45__cpo6cbeginE
	.align		8
        /*0038*/ 	.dword	_ZN40_INTERNAL_27fbb76b_4_k_cu_64f5c27c_328954cuda3std3__45__cpo4cendE
	.align		8
        /*0040*/ 	.dword	_ZN40_INTERNAL_27fbb76b_4_k_cu_64f5c27c_328954cuda3std3__442_GLOBAL__N__27fbb76b_4_k_cu_64f5c27c_328956ignoreE
	.align		8
        /*0048*/ 	.dword	_ZN40_INTERNAL_27fbb76b_4_k_cu_64f5c27c_328954cuda3std3__419piecewise_constructE
	.align		8
        /*0050*/ 	.dword	_ZN40_INTERNAL_27fbb76b_4_k_cu_64f5c27c_328954cuda3std3__48in_placeE
	.align		8
        /*0058*/ 	.dword	_ZN40_INTERNAL_27fbb76b_4_k_cu_64f5c27c_328954cuda3std6ranges3__45__cpo4swapE
	.align		8
        /*0060*/ 	.dword	_ZN40_INTERNAL_27fbb76b_4_k_cu_64f5c27c_328954cuda3std6ranges3__45__cpo9iter_moveE
	.align		8
        /*0068*/ 	.dword	_ZN40_INTERNAL_27fbb76b_4_k_cu_64f5c27c_328954cute7productE
	.align		8
        /*0070*/ 	.dword	_ZN40_INTERNAL_27fbb76b_4_k_cu_64f5c27c_328954cute1_E
	.align		8
        /*0078*/ 	.dword	$str$24
	.align		8
        /*0080*/ 	.dword	$str$25


//--------------------- .text._ZN7cutlass13device_kernelINS_4gemm6kernel13GemmUniversalIN4cute5tupleIJiiiiEEENS1_10collective13CollectiveMmaINS1_39MainloopSm90TmaGmmaRmemAWarpSpecializedILi4ENS5_IJNS4_1CILi1EEESB_SB_EEENS1_35KernelTmaWarpSpecializedCooperativeEEENS5_IJNSA_ILi128EEENSA_ILi256EEENSA_ILi32EEEEEENS_10tfloat32_tENS5_IJSB_llEEESJ_SK_NS4_8TiledMMAINS4_8MMA_AtomIJNS4_4SM904GMMA30MMA_64x256x8_F32TF32TF32_RS_TNILNSO_7ScaleInE1ELSQ_1EEEEEENS4_6LayoutINS5_IJNSA_ILi2EEESB_SB_EEENS5_IJSB_NSA_ILi0EEESW_EEEEENS5_IJNS4_10UnderscoreESZ_SZ_EEEEENS4_13SM90_TMA_LOADENS4_14ComposedLayoutINS4_7SwizzleILi1ELi4ELi3EEENS4_18smem_ptr_flag_bitsILi32EEENST_INS5_IJNSA_ILi8EEES18_EEENS5_IJSB_S18_EEEEEEENS4_9Copy_AtomIJNS4_39AutoVectorizingCopyWithAssumedAlignmentILi128EEESJ_EEENS4_8identityES12_S1C_vS1H_EENS_8epilogue10collective6detail29Sm90TmaWarpSpecializedAdapterINS1K_15DefaultEpilogueISJ_NS5_IJlSB_lEEES1O_NS1J_6thread17LinearCombinationISJ_Li1EffLNS1P_9ScaleType4KindE0ELNS_15FloatRoundStyleE2ESJ_EENS1_15EpilogueDefaultEEEEEvvEEEEvNT_6ParamsE --------------------------
	.section	.text._ZN7cutlass13device_kernelINS_4gemm6kernel13GemmUniversalIN4cute5tupleIJiiiiEEENS1_10collective13CollectiveMmaINS1_39MainloopSm90TmaGmmaRmemAWarpSpecializedILi4ENS5_IJNS4_1CILi1EEESB_SB_EEENS1_35KernelTmaWarpSpecializedCooperativeEEENS5_IJNSA_ILi128EEENSA_ILi256EEENSA_ILi32EEEEEENS_10tfloat32_tENS5_IJSB_llEEESJ_SK_NS4_8TiledMMAINS4_8MMA_AtomIJNS4_4SM904GMMA30MMA_64x256x8_F32TF32TF32_RS_TNILNSO_7ScaleInE1ELSQ_1EEEEEENS4_6LayoutINS5_IJNSA_ILi2EEESB_SB_EEENS5_IJSB_NSA_ILi0EEESW_EEEEENS5_IJNS4_10UnderscoreESZ_SZ_EEEEENS4_13SM90_TMA_LOADENS4_14ComposedLayoutINS4_7SwizzleILi1ELi4ELi3EEENS4_18smem_ptr_flag_bitsILi32EEENST_INS5_IJNSA_ILi8EEES18_EEENS5_IJSB_S18_EEEEEEENS4_9Copy_AtomIJNS4_39AutoVectorizingCopyWithAssumedAlignmentILi128EEESJ_EEENS4_8identityES12_S1C_vS1H_EENS_8epilogue10collective6detail29Sm90TmaWarpSpecializedAdapterINS1K_15DefaultEpilogueISJ_NS5_IJlSB_lEEES1O_NS1J_6thread17LinearCombinationISJ_Li1EffLNS1P_9ScaleType4KindE0ELNS_15FloatRoundStyleE2ESJ_EENS1_15EpilogueDefaultEEEEEvvEEEEvNT_6ParamsE,"ax",@progbits
	.align	128
.text._ZN7cutlass13device_kernelINS_4gemm6kernel13GemmUniversalIN4cute5tupleIJiiiiEEENS1_10collective13CollectiveMmaINS1_39MainloopSm90TmaGmmaRmemAWarpSpecializedILi4ENS5_IJNS4_1CILi1EEESB_SB_EEENS1_35KernelTmaWarpSpecializedCooperativeEEENS5_IJNSA_ILi128EEENSA_ILi256EEENSA_ILi32EEEEEENS_10tfloat32_tENS5_IJSB_llEEESJ_SK_NS4_8TiledMMAINS4_8MMA_AtomIJNS4_4SM904GMMA30MMA_64x256x8_F32TF32TF32_RS_TNILNSO_7ScaleInE1ELSQ_1EEEEEENS4_6LayoutINS5_IJNSA_ILi2EEESB_SB_EEENS5_IJSB_NSA_ILi0EEESW_EEEEENS5_IJNS4_10UnderscoreESZ_SZ_EEEEENS4_13SM90_TMA_LOADENS4_14ComposedLayoutINS4_7SwizzleILi1ELi4ELi3EEENS4_18smem_ptr_flag_bitsILi32EEENST_INS5_IJNSA_ILi8EEES18_EEENS5_IJSB_S18_EEEEEEENS4_9Copy_AtomIJNS4_39AutoVectorizingCopyWithAssumedAlignmentILi128EEESJ_EEENS4_8identityES12_S1C_vS1H_EENS_8epilogue10collective6detail29Sm90TmaWarpSpecializedAdapterINS1K_15DefaultEpilogueISJ_NS5_IJlSB_lEEES1O_NS1J_6thread17LinearCombinationISJ_Li1EffLNS1P_9ScaleType4KindE0ELNS_15FloatRoundStyleE2ESJ_EENS1_15EpilogueDefaultEEEEEvvEEEEvNT_6ParamsE:
        .type           _ZN7cutlass13device_kernelINS_4gemm6kernel13GemmUniversalIN4cute5tupleIJiiiiEEENS1_10collective13CollectiveMmaINS1_39MainloopSm90TmaGmmaRmemAWarpSpecializedILi4ENS5_IJNS4_1CILi1EEESB_SB_EEENS1_35KernelTmaWarpSpecializedCooperativeEEENS5_IJNSA_ILi128EEENSA_ILi256EEENSA_ILi32EEEEEENS_10tfloat32_tENS5_IJSB_llEEESJ_SK_NS4_8TiledMMAINS4_8MMA_AtomIJNS4_4SM904GMMA30MMA_64x256x8_F32TF32TF32_RS_TNILNSO_7ScaleInE1ELSQ_1EEEEEENS4_6LayoutINS5_IJNSA_ILi2EEESB_SB_EEENS5_IJSB_NSA_ILi0EEESW_EEEEENS5_IJNS4_10UnderscoreESZ_SZ_EEEEENS4_13SM90_TMA_LOADENS4_14ComposedLayoutINS4_7SwizzleILi1ELi4ELi3EEENS4_18smem_ptr_flag_bitsILi32EEENST_INS5_IJNSA_ILi8EEES18_EEENS5_IJSB_S18_EEEEEEENS4_9Copy_AtomIJNS4_39AutoVectorizingCopyWithAssumedAlignmentILi128EEESJ_EEENS4_8identityES12_S1C_vS1H_EENS_8epilogue10collective6detail29Sm90TmaWarpSpecializedAdapterINS1K_15DefaultEpilogueISJ_NS5_IJlSB_lEEES1O_NS1J_6thread17LinearCombinationISJ_Li1EffLNS1P_9ScaleType4KindE0ELNS_15FloatRoundStyleE2ESJ_EENS1_15EpilogueDefaultEEEEEvvEEEEvNT_6ParamsE,@function
        .size           _ZN7cutlass13device_kernelINS_4gemm6kernel13GemmUniversalIN4cute5tupleIJiiiiEEENS1_10collective13CollectiveMmaINS1_39MainloopSm90TmaGmmaRmemAWarpSpecializedILi4ENS5_IJNS4_1CILi1EEESB_SB_EEENS1_35KernelTmaWarpSpecializedCooperativeEEENS5_IJNSA_ILi128EEENSA_ILi256EEENSA_ILi32EEEEEENS_10tfloat32_tENS5_IJSB_llEEESJ_SK_NS4_8TiledMMAINS4_8MMA_AtomIJNS4_4SM904GMMA30MMA_64x256x8_F32TF32TF32_RS_TNILNSO_7ScaleInE1ELSQ_1EEEEEENS4_6LayoutINS5_IJNSA_ILi2EEESB_SB_EEENS5_IJSB_NSA_ILi0EEESW_EEEEENS5_IJNS4_10UnderscoreESZ_SZ_EEEEENS4_13SM90_TMA_LOADENS4_14ComposedLayoutINS4_7SwizzleILi1ELi4ELi3EEENS4_18smem_ptr_flag_bitsILi32EEENST_INS5_IJNSA_ILi8EEES18_EEENS5_IJSB_S18_EEEEEEENS4_9Copy_AtomIJNS4_39AutoVectorizingCopyWithAssumedAlignmentILi128EEESJ_EEENS4_8identityES12_S1C_vS1H_EENS_8epilogue10collective6detail29Sm90TmaWarpSpecializedAdapterINS1K_15DefaultEpilogueISJ_NS5_IJlSB_lEEES1O_NS1J_6thread17LinearCombinationISJ_Li1EffLNS1P_9ScaleType4KindE0ELNS_15FloatRoundStyleE2ESJ_EENS1_15EpilogueDefaultEEEEEvvEEEEvNT_6ParamsE,(.L_x_359 - _ZN7cutlass13device_kernelINS_4gemm6kernel13GemmUniversalIN4cute5tupleIJiiiiEEENS1_10collective13CollectiveMmaINS1_39MainloopSm90TmaGmmaRmemAWarpSpecializedILi4ENS5_IJNS4_1CILi1EEESB_SB_EEENS1_35KernelTmaWarpSpecializedCooperativeEEENS5_IJNSA_ILi128EEENSA_ILi256EEENSA_ILi32EEEEEENS_10tfloat32_tENS5_IJSB_llEEESJ_SK_NS4_8TiledMMAINS4_8MMA_AtomIJNS4_4SM904GMMA30MMA_64x256x8_F32TF32TF32_RS_TNILNSO_7ScaleInE1ELSQ_1EEEEEENS4_6LayoutINS5_IJNSA_ILi2EEESB_SB_EEENS5_IJSB_NSA_ILi0EEESW_EEEEENS5_IJNS4_10UnderscoreESZ_SZ_EEEEENS4_13SM90_TMA_LOADENS4_14ComposedLayoutINS4_7SwizzleILi1ELi4ELi3EEENS4_18smem_ptr_flag_bitsILi32EEENST_INS5_IJNSA_ILi8EEES18_EEENS5_IJSB_S18_EEEEEEENS4_9Copy_AtomIJNS4_39AutoVectorizingCopyWithAssumedAlignmentILi128EEESJ_EEENS4_8identityES12_S1C_vS1H_EENS_8epilogue10collective6detail29Sm90TmaWarpSpecializedAdapterINS1K_15DefaultEpilogueISJ_NS5_IJlSB_lEEES1O_NS1J_6thread17LinearCombinationISJ_Li1EffLNS1P_9ScaleType4KindE0ELNS_15FloatRoundStyleE2ESJ_EENS1_15EpilogueDefaultEEEEEvvEEEEvNT_6ParamsE)
        .other          _ZN7cutlass13device_kernelINS_4gemm6kernel13GemmUniversalIN4cute5tupleIJiiiiEEENS1_10collective13CollectiveMmaINS1_39MainloopSm90TmaGmmaRmemAWarpSpecializedILi4ENS5_IJNS4_1CILi1EEESB_SB_EEENS1_35KernelTmaWarpSpecializedCooperativeEEENS5_IJNSA_ILi128EEENSA_ILi256EEENSA_ILi32EEEEEENS_10tfloat32_tENS5_IJSB_llEEESJ_SK_NS4_8TiledMMAINS4_8MMA_AtomIJNS4_4SM904GMMA30MMA_64x256x8_F32TF32TF32_RS_TNILNSO_7ScaleInE1ELSQ_1EEEEEENS4_6LayoutINS5_IJNSA_ILi2EEESB_SB_EEENS5_IJSB_NSA_ILi0EEESW_EEEEENS5_IJNS4_10UnderscoreESZ_SZ_EEEEENS4_13SM90_TMA_LOADENS4_14ComposedLayoutINS4_7SwizzleILi1ELi4ELi3EEENS4_18smem_ptr_flag_bitsILi32EEENST_INS5_IJNSA_ILi8EEES18_EEENS5_IJSB_S18_EEEEEEENS4_9Copy_AtomIJNS4_39AutoVectorizingCopyWithAssumedAlignmentILi128EEESJ_EEENS4_8identityES12_S1C_vS1H_EENS_8epilogue10collective6detail29Sm90TmaWarpSpecializedAdapterINS1K_15DefaultEpilogueISJ_NS5_IJlSB_lEEES1O_NS1J_6thread17LinearCombinationISJ_Li1EffLNS1P_9ScaleType4KindE0ELNS_15FloatRoundStyleE2ESJ_EENS1_15EpilogueDefaultEEEEEvvEEEEvNT_6ParamsE,@"STO_CUDA_ENTRY STV_DEFAULT"
_ZN7cutlass13device_kernelINS_4gemm6kernel13GemmUniversalIN4cute5tupleIJiiiiEEENS1_10collective13CollectiveMmaINS1_39MainloopSm90TmaGmmaRmemAWarpSpecializedILi4ENS5_IJNS4_1CILi1EEESB_SB_EEENS1_35KernelTmaWarpSpecializedCooperativeEEENS5_IJNSA_ILi128EEENSA_ILi256EEENSA_ILi32EEEEEENS_10tfloat32_tENS5_IJSB_llEEESJ_SK_NS4_8TiledMMAINS4_8MMA_AtomIJNS4_4SM904GMMA30MMA_64x256x8_F32TF32TF32_RS_TNILNSO_7ScaleInE1ELSQ_1EEEEEENS4_6LayoutINS5_IJNSA_ILi2EEESB_SB_EEENS5_IJSB_NSA_ILi0EEESW_EEEEENS5_IJNS4_10UnderscoreESZ_SZ_EEEEENS4_13SM90_TMA_LOADENS4_14ComposedLayoutINS4_7SwizzleILi1ELi4ELi3EEENS4_18smem_ptr_flag_bitsILi32EEENST_INS5_IJNSA_ILi8EEES18_EEENS5_IJSB_S18_EEEEEEENS4_9Copy_AtomIJNS4_39AutoVectorizingCopyWithAssumedAlignmentILi128EEESJ_EEENS4_8identityES12_S1C_vS1H_EENS_8epilogue10collective6detail29Sm90TmaWarpSpecializedAdapterINS1K_15DefaultEpilogueISJ_NS5_IJlSB_lEEES1O_NS1J_6thread17LinearCombinationISJ_Li1EffLNS1P_9ScaleType4KindE0ELNS_15FloatRoundStyleE2ESJ_EENS1_15EpilogueDefaultEEEEEvvEEEEvNT_6ParamsE:
[----:B------:R-:W0:Y:S02]  /*0000*/  LDC R1, c[0x0][0x28] ;  /* 0x00000a00ff017b82 */ /* 0x000e240000000800 */
[----:B0-----:R-:W-:Y:S01]  /*0010*/  VIADD R1, R1, 0xffffff70 ;  /* 0xffffff7001017836 */ /* 0x001fe20000000000 */
[----:B------:R-:W0:Y:S01]  /*0020*/  S2R R2, SR_TID.X ;  /* 0x0000000000027919 */ /* 0x000e220000002100 */
[----:B------:R-:W-:Y:S01]  /*0030*/  ELECT P0, URZ, PT ;  /* 0x00000000003f782f */ /* 0x000fe20003800000 */
[----:B------:R-:W-:Y:S01]  /*0040*/  BSSY B0, `(.L_x_0) ;  /* 0x000000f000007945 */ /* 0x000fe20003800000 */
[--C-:B0-----:R-:W-:Y:S02]  /*0050*/  SHF.R.U32.HI R22, RZ, 0x5, R2.reuse ;  /* 0x00000005ff167819 */ /* 0x101fe40000011602 */
[----:B------:R-:W-:-:S03]  /*0060*/  SHF.R.U32.HI R19, RZ, 0x7, R2 ;  /* 0x00000007ff137819 */ /* 0x000fc60000011602 */
[----:B------:R-:W0:Y:S04]  /*0070*/  SHFL.IDX PT, R0, R22, RZ, 0x1f ;  /* 0x00001fff16007589 */ /* 0x000e2800000e0000 */
[----:B------:R1:W2:Y:S01]  /*0080*/  SHFL.IDX PT, R5, R19, RZ, 0x1f ;  /* 0x00001fff13057589 */ /* 0x0002a200000e0000 */
[----:B0-----:R-:W-:-:S13]  /*0090*/  ISETP.NE.OR P0, PT, R0, RZ, !P0 ;  /* 0x000000ff0000720c */ /* 0x001fda0004705670 */
[----:B-12---:R-:W-:Y:S05]  /*00a0*/  @P0 BRA `(.L_x_1) ;  /* 0x0000000000200947 */ /* 0x006fea0003800000 */
[----:B------:R-:W-:Y:S02]  /*00b0*/  ULDC.64 UR4, c[0x0][0x198] ;  /* 0x0000660000047ab9 */ /* 0x000fe40000000a00 */
[----:B------:R-:W-:Y:S02]  /*00c0*/  UIADD3 UR6, UP0, UR4, 0xf0, URZ ;  /* 0x000000f004067890 */ /* 0x000fe4000ff1e03f */
[----:B------:R-:W-:Y:S02]  /*00d0*/  UIADD3 UR4, UP1, UR4, 0x1f0, URZ ;  /* 0x000001f004047890 */ /* 0x000fe4000ff3e03f */
[----:B------:R-:W-:Y:S02]  /*00e0*/  UIADD3.X UR7, URZ, UR5, URZ, UP0, !UPT ;  /* 0x000000053f077290 */ /* 0x000fe400087fe43f */
[----:B------:R-:W-:-:S07]  /*00f0*/  UIADD3.X UR5, URZ, UR5, URZ, UP1, !UPT ;  /* 0x000000053f057290 */ /* 0x000fce0008ffe43f */
[----:B------:R0:W-:Y:S02]  /*0100*/  UTMACCTL.PF [UR6] ;  /* 0x00000000060079b9 */ /* 0x0001e40008040000 */
[----:B------:R0:W-:Y:S02]  /*0110*/  UTMACCTL.PF [UR4] ;  /* 0x00000000040079b9 */ /* 0x0001e40008040000 */
[----:B0-----:R-:W-:Y:S01]  /*0120*/  NOP ;  /* 0x0000000000007918 */ /* 0x001fe20000000000 */
.L_x_1:
[----:B------:R-:W-:Y:S05]  /*0130*/  BSYNC B0 ;  /* 0x0000000000007941 */ /* 0x000fea0003800000 */
.L_x_0:
[----:B------:R-:W0:Y:S02]  /*0140*/  SHFL.IDX PT, R2, R22, RZ, 0x1f ;  /* 0x00001fff16027589 */ /* 0x000e2400000e0000 */
[----:B0-----:R-:W-:-:S13]  /*0150*/  ISETP.NE.AND P0, PT, R2, RZ, PT ;  /* 0x000000ff0200720c */ /* 0x001fda0003f05270 */
[----:B------:R-:W-:Y:S05]  /*0160*/  @P0 BRA `(.L_x_2) ;  /* 0x0000000000580947 */ /* 0x000fea0003800000 */
[----:B------:R-:W0:Y:S01]  /*0170*/  S2UR UR8, SR_CgaCtaId ;  /* 0x00000000000879c3 */ /* 0x000e220000008800 */
[----:B------:R-:W-:Y:S01]  /*0180*/  UMOV UR4, 0x400 ;  /* 0x0000040000047882 */ /* 0x000fe20000000000 */
[----:B------:R-:W-:Y:S01]  /*0190*/  UMOV UR5, 0x1 ;  /* 0x0000000100057882 */ /* 0x000fe20000000000 */
[----:B------:R-:W-:Y:S01]  /*01a0*/  UMOV UR6, 0x100 ;  /* 0x0000010000067882 */ /* 0x000fe20000000000 */
[----:B------:R-:W-:Y:S01]  /*01b0*/  ELECT P0, URZ, PT ;  /* 0x00000000003f782f */ /* 0x000fe20003800000 */
[----:B------:R-:W-:-:S04]  /*01c0*/  UIADD3 UR6, -UR6, 0x100000, URZ ;  /* 0x0010000006067890 */ /* 0x000fc8000fffe13f */
[----:B------:R-:W-:Y:S02]  /*01d0*/  USHF.L.U32 UR7, UR6, 0xb, URZ ;  /* 0x0000000b06077899 */ /* 0x000fe4000800063f */
[----:B------:R-:W-:Y:S02]  /*01e0*/  USHF.L.U32 UR6, UR6, 0x1, URZ ;  /* 0x0000000106067899 */ /* 0x000fe4000800063f */
[----:B0-----:R-:W-:Y:S02]  /*01f0*/  ULEA UR8, UR8, UR4, 0x18 ;  /* 0x0000000408087291 */ /* 0x001fe4000f8ec03f */
[----:B------:R-:W-:-:S04]  /*0200*/  UIADD3 UR4, -UR5, 0x100000, URZ ;  /* 0x0010000005047890 */ /* 0x000fc8000fffe13f */
[----:B------:R-:W-:Y:S02]  /*0210*/  USHF.L.U32 UR5, UR4, 0xb, URZ ;  /* 0x0000000b04057899 */ /* 0x000fe4000800063f */
[----:B------:R-:W-:Y:S01]  /*0220*/  USHF.L.U32 UR4, UR4, 0x1, URZ ;  /* 0x0000000104047899 */ /* 0x000fe2000800063f */
[----:B------:R-:W0:Y:S11]  /*0230*/  FENCE.VIEW.ASYNC.S ;  /* 0x00000000000073c6 */ /* 0x000e360000000000 */
[----:B0-----:R0:W1:Y:S01]  /*0240*/  SYNCS.EXCH.64 URZ, [UR8], UR4 ;  /* 0x00000004083f75b2 */ /* 0x0010620008000100 */
[----:B------:R0:W2:Y:S01]  /*0250*/  SYNCS.EXCH.64 URZ, [UR8+0x20], UR6 ;  /* 0x00002006083f75b2 */ /* 0x0000a20008000100 */
[----:B------:R0:W3:Y:S01]  /*0260*/  SYNCS.EXCH.64 URZ, [UR8+0x8], UR4 ;  /* 0x00000804083f75b2 */ /* 0x0000e20008000100 */
[----:B------:R0:W4:Y:S01]  /*0270*/  SYNCS.EXCH.64 URZ, [UR8+0x28], UR6 ;  /* 0x00002806083f75b2 */ /* 0x0001220008000100 */
[----:B------:R0:W0:Y:S01]  /*0280*/  SYNCS.EXCH.64 URZ, [UR8+0x10], UR4 ;  /* 0x00001004083f75b2 */ /* 0x0000220008000100 */
[----:B------:R0:W0:Y:S01]  /*0290*/  SYNCS.EXCH.64 URZ, [UR8+0x30], UR6 ;  /* 0x00003006083f75b2 */ /* 0x0000220008000100 */
[----:B------:R0:W0:Y:S01]  /*02a0*/  SYNCS.EXCH.64 URZ, [UR8+0x18], UR4 ;  /* 0x00001804083f75b2 */ /* 0x0000220008000100 */
[----:B------:R0:W0:Y:S01]  /*02b0*/  SYNCS.EXCH.64 URZ, [UR8+0x38], UR6 ;  /* 0x00003806083f75b2 */ /* 0x0000220008000100 */
[----:B------:R-:W-:Y:S01]  /*02c0*/  NOP ;  /* 0x0000000000007918 */ /* 0x000fe20000000000 */
.L_x_2:
[----:B------:R-:W5:Y:S01]  /*02d0*/  SHFL.IDX PT, R2, R22, RZ, 0x1f ;  /* 0x00001fff16027589 */ /* 0x000f6200000e0000 */
[----:B------:R-:W1:Y:S01]  /*02e0*/  LDC R3, c[0x0][0x65c] ;  /* 0x00019700ff037b82 */ /* 0x000e620000000800 */
[----:B------:R-:W-:Y:S02]  /*02f0*/  ELECT P0, URZ, PT ;  /* 0x00000000003f782f */ /* 0x000fe40003800000 */
[C---:B------:R-:W-:Y:S01]  /*0300*/  ISETP.NE.AND P2, PT, R5.reuse, RZ, PT ;  /* 0x000000ff0500720c */ /* 0x040fe20003f45270 */
[----:B------:R-:W2:Y:S01]  /*0310*/  S2R R4, SR_CTAID.Y ;  /* 0x0000000000047919 */ /* 0x000ea20000002600 */
[----:B0-----:R-:W-:Y:S01]  /*0320*/  UMOV UR4, 0x20 ;  /* 0x0000002000047882 */ /* 0x001fe20000000000 */
[----:B------:R-:W-:Y:S01]  /*0330*/  VIADD R10, R5, 0xffffffff ;  /* 0xffffffff050a7836 */ /* 0x000fe20000000000 */
[----:B------:R-:W-:Y:S01]  /*0340*/  NOP ;  /* 0x0000000000007918 */ /* 0x000fe20000000000 */
[----:B------:R-:W-:-:S03]  /*0350*/  NOP ;  /* 0x0000000000007918 */ /* 0x000fc60000000000 */
[----:B------:R-:W-:Y:S02]  /*0360*/  ISETP.GE.U32.AND P1, PT, R10, 0x2, PT ;  /* 0x000000020a00780c */ /* 0x000fe40003f26070 */
[----:B-----5:R-:W-:Y:S02]  /*0370*/  ISETP.NE.OR P0, PT, R2, RZ, !P0 ;  /* 0x000000ff0200720c */ /* 0x020fe40004705670 */
[----:B-1----:R-:W-:Y:S01]  /*0380*/  ISETP.NE.AND P3, PT, R3, 0x1, PT ;  /* 0x000000010300780c */ /* 0x002fe20003f65270 */
[----:B------:R-:W0:Y:S01]  /*0390*/  S2R R2, SR_CTAID.X ;  /* 0x0000000000027919 */ /* 0x000e220000002500 */
[----:B------:R-:W-:-:S04]  /*03a0*/  SHF.R.S32.HI R3, RZ, 0x1f, R0 ;  /* 0x0000001fff037819 */ /* 0x000fc80000011400 */
[----:B------:R-:W-:-:S04]  /*03b0*/  LEA.HI R3, R3, R0, RZ, 0x2 ;  /* 0x0000000003037211 */ /* 0x000fc800078f10ff */
[----:B------:R-:W-:Y:S01]  /*03c0*/  LOP3.LUT R3, R3, 0xfffffffc, RZ, 0xc0, !PT ;  /* 0xfffffffc03037812 */ /* 0x000fe200078ec0ff */
[----:B------:R-:W-:Y:S01]  /*03d0*/  VOTEU.ALL UP0, P0 ;  /* 0x00000000003f7886 */ /* 0x000fe20000000000 */
[----:B------:R-:W-:Y:S01]  /*03e0*/  VOTEU.ALL UP1, P0 ;  /* 0x00000000003f7886 */ /* 0x000fe20000020000 */
[----:B------:R-:W0:Y:S01]  /*03f0*/  @P3 LDC R9, c[0x0][0x10] ;  /* 0x00000400ff093b82 */ /* 0x000e220000000800 */
[----:B--2---:R-:W-:Y:S02]  /*0400*/  @P3 IMAD.MOV.U32 R6, RZ, RZ, R4 ;  /* 0x000000ffff063224 */ /* 0x004fe400078e0004 */
[----:B------:R-:W-:Y:S01]  /*0410*/  IMAD.IADD R0, R0, 0x1, -R3 ;  /* 0x0000000100007824 */ /* 0x000fe200078e0a03 */
[----:B------:R-:W-:Y:S01]  /*0420*/  @!UP0 UMOV UR6, 0x400 ;  /* 0x0000040000068882 */ /* 0x000fe20000000000 */
[----:B------:R-:W-:-:S04]  /*0430*/  @!UP0 UIADD3 UR4, -UR4, 0x100000, URZ ;  /* 0x0010000004048890 */ /* 0x000fc8000fffe13f */
[----:B------:R-:W-:Y:S02]  /*0440*/  @!UP0 USHF.L.U32 UR5, UR4, 0xb, URZ ;  /* 0x0000000b04058899 */ /* 0x000fe4000800063f */
[----:B------:R-:W-:Y:S01]  /*0450*/  @!UP0 USHF.L.U32 UR4, UR4, 0x1, URZ ;  /* 0x0000000104048899 */ /* 0x000fe2000800063f */
[----:B------:R-:W-:Y:S01]  /*0460*/  @P3 IMAD.MOV.U32 R7, RZ, RZ, RZ ;  /* 0x000000ffff073224 */ /* 0x000fe200078e00ff */
[----:B------:R-:W1:Y:S01]  /*0470*/  @!UP0 S2UR UR7, SR_CgaCtaId ;  /* 0x00000000000789c3 */ /* 0x000e620000008800 */
[----:B------:R-:W-:-:S07]  /*0480*/  IMAD.MOV.U32 R3, RZ, RZ, RZ ;  /* 0x000000ffff037224 */ /* 0x000fce00078e00ff */
[----:B------:R-:W2:Y:S01]  /*0490*/  @!P3 LDC R11, c[0x0][0xc] ;  /* 0x00000300ff0bbb82 */ /* 0x000ea20000000800 */
[----:B0-----:R-:W-:-:S04]  /*04a0*/  @P3 IMAD.WIDE.U32 R8, R2, R9, R6 ;  /* 0x0000000902083225 */ /* 0x001fc800078e0006 */
[----:B------:R-:W-:Y:S01]  /*04b0*/  @P3 IMAD.MOV.U32 R12, RZ, RZ, R8 ;  /* 0x000000ffff0c3224 */ /* 0x000fe200078e0008 */
[----:B-1----:R-:W-:Y:S01]  /*04c0*/  @!UP0 ULEA UR6, UR7, UR6, 0x18 ;  /* 0x0000000607068291 */ /* 0x002fe2000f8ec03f */
[----:B------:R-:W-:Y:S01]  /*04d0*/  VOTEU.ALL UP0, P0 ;  /* 0x00000000003f7886 */ /* 0x000fe20000000000 */
[----:B------:R-:W-:-:S04]  /*04e0*/  ISETP.NE.AND P0, PT, R0, 0x3, PT ;  /* 0x000000030000780c */ /* 0x000fc80003f05270 */
[----:B------:R-:W-:Y:S01]  /*04f0*/  ISETP.EQ.OR P0, PT, R0, RZ, !P0 ;  /* 0x000000ff0000720c */ /* 0x000fe20004702670 */
[----:B--2---:R-:W-:-:S03]  /*0500*/  @!P3 IMAD.WIDE.U32 R6, R11, R4, R2 ;  /* 0x000000040b06b225 */ /* 0x004fc600078e0002 */
[----:B------:R-:W-:Y:S01]  /*0510*/  ISETP.EQ.AND P0, PT, R5, RZ, P0 ;  /* 0x000000ff0500720c */ /* 0x000fe20000702270 */
[----:B------:R-:W-:Y:S01]  /*0520*/  @P3 IMAD.MOV.U32 R5, RZ, RZ, RZ ;  /* 0x000000ffff053224 */ /* 0x000fe200078e00ff */
[----:B------:R-:W0:Y:S02]  /*0530*/  FENCE.VIEW.ASYNC.S ;  /* 0x00000000000073c6 */ /* 0x000e240000000000 */
[----:B0-----:R0:W3:Y:S01]  /*0540*/  @!UP0 SYNCS.EXCH.64 URZ, [UR6+0x50], UR4 ;  /* 0x00005004063f85b2 */ /* 0x0010e20008000100 */
[----:B------:R-:W-:Y:S02]  /*0550*/  @!P3 IMAD.MOV.U32 R12, RZ, RZ, R6 ;  /* 0x000000ffff0cb224 */ /* 0x000fe400078e0006 */
[----:B------:R-:W-:Y:S01]  /*0560*/  @P3 IMAD.IADD R20, R9, 0x1, R5 ;  /* 0x0000000109143824 */ /* 0x000fe200078e0205 */
[----:B------:R-:W-:Y:S01]  /*0570*/  SEL R5, RZ, 0x1, !P0 ;  /* 0x00000001ff057807 */ /* 0x000fe20004000000 */
[----:B------:R-:W-:Y:S01]  /*0580*/  @!P3 IMAD.MOV.U32 R20, RZ, RZ, R7 ;  /* 0x000000ffff14b224 */ /* 0x000fe200078e0007 */
[----:B------:R0:W-:Y:S02]  /*0590*/  STL [R1+0x58], R12 ;  /* 0x0000580c01007387 */ /* 0x0001e40000100800 */
[----:B------:R-:W-:-:S02]  /*05a0*/  SEL R5, R5, 0x2, P1 ;  /* 0x0000000205057807 */ /* 0x000fc40000800000 */
[----:B------:R0:W-:Y:S04]  /*05b0*/  STL [R1+0x54], R20 ;  /* 0x0000541401007387 */ /* 0x0001e80000100800 */
[----:B------:R0:W-:Y:S01]  /*05c0*/  STL [R1+0x50], R5 ;  /* 0x0000500501007387 */ /* 0x0001e20000100800 */
[----:B------:R0:W3:Y:S01]  /*05d0*/  @!UP1 SYNCS.EXCH.64 URZ, [UR6+0x58], UR4 ;  /* 0x00005804063f95b2 */ /* 0x0000e20008000100 */
[----:B------:R-:W-:Y:S01]  /*05e0*/  NOP ;  /* 0x0000000000007918 */ /* 0x000fe20000000000 */
[----:B---34-:R-:W-:Y:S06]  /*05f0*/  BAR.SYNC.DEFER_BLOCKING 0x0 ;  /* 0x0000000000007b1d */ /* 0x018fec0000010000 */
[----:B------:R-:W-:Y:S05]  /*0600*/  @!P2 BRA `(.L_x_3) ;  /* 0x000000b800d4a947 */ /* 0x000fea0003800000 */
[----:B------:R-:W-:-:S13]  /*0610*/  ISETP.GT.U32.AND P0, PT, R10, 0x1, PT ;  /* 0x000000010a00780c */ /* 0x000fda0003f04070 */
[----:B0-----:R-:W-:Y:S05]  /*0620*/  @P0 EXIT ;  /* 0x000000000000094d */ /* 0x001fea0003800000 */
[----:B------:R-:W-:Y:S01]  /*0630*/  ULDC.64 UR4, c[0x0][0x650] ;  /* 0x0001940000047ab9 */ /* 0x000fe20000000a00 */
[----:B------:R-:W-:Y:S01]  /*0640*/  PRMT R0, RZ, 0x7610, R0 ;  /* 0x00007610ff007816 */ /* 0x000fe20000000000 */
[----:B------:R-:W-:Y:S01]  /*0650*/  IMAD.MOV.U32 R18, RZ, RZ, -0x1 ;  /* 0xffffffffff127424 */ /* 0x000fe200078e00ff */
[----:B------:R-:W-:Y:S01]  /*0660*/  ISETP.GE.U32.AND P0, PT, R12, UR4, PT ;  /* 0x000000040c007c0c */ /* 0x000fe2000bf06070 */
[----:B------:R-:W-:Y:S02]  /*0670*/  IMAD.MOV.U32 R16, RZ, RZ, -0x1 ;  /* 0xffffffffff107424 */ /* 0x000fe400078e00ff */
[----:B------:R-:W-:Y:S01]  /*0680*/  IMAD.MOV.U32 R17, RZ, RZ, -0x1 ;  /* 0xffffffffff117424 */ /* 0x000fe200078e00ff */
[----:B------:R-:W-:-:S13]  /*0690*/  ISETP.GE.U32.AND.EX P0, PT, R20, UR5, PT, P0 ;  /* 0x0000000514007c0c */ /* 0x000fda000bf06100 */
[----:B------:R-:W-:Y:S05]  /*06a0*/  @P0 BRA `(.L_x_4) ;  /* 0x0000000400640947 */ /* 0x000fea0003800000 */
[----:B------:R-:W0:Y:S01]  /*06b0*/  LDC.64 R14, c[0x0][0x628] ;  /* 0x00018a00ff0e7b82 */ /* 0x000e220000000a00 */
[----:B------:R-:W-:Y:S02]  /*06c0*/  IMAD.MOV.U32 R6, RZ, RZ, R12 ;  /* 0x000000ffff067224 */ /* 0x000fe400078e000c */
[----:B------:R-:W-:-:S05]  /*06d0*/  IMAD.MOV.U32 R7, RZ, RZ, R20 ;  /* 0x000000ffff077224 */ /* 0x000fca00078e0014 */
[----:B------:R-:W1:Y:S08]  /*06e0*/  LDC R0, c[0x0][0x630] ;  /* 0x00018c00ff007b82 */ /* 0x000e700000000800 */
[----:B------:R-:W2:Y:S01]  /*06f0*/  LDC.64 R16, c[0x0][0x620] ;  /* 0x00018800ff107b82 */ /* 0x000ea20000000a00 */
[----:B0-----:R-:W-:-:S04]  /*0700*/  ISETP.NE.U32.AND P0, PT, R14, RZ, PT ;  /* 0x000000ff0e00720c */ /* 0x001fc80003f05070 */
[----:B------:R-:W-:-:S13]  /*0710*/  ISETP.NE.AND.EX P0, PT, R15, RZ, PT, P0 ;  /* 0x000000ff0f00720c */ /* 0x000fda0003f05300 */
[----:B-12---:R-:W-:Y:S05]  /*0720*/  @!P0 BRA `(.L_x_5) ;  /* 0x0000000000288947 */ /* 0x006fea0003800000 */
[----:B------:R-:W0:Y:S02]  /*0730*/  LDC R5, c[0x0][0x634] ;  /* 0x00018d00ff057b82 */ /* 0x000e240000000800 */
[----:B0-----:R-:W-:-:S05]  /*0740*/  IADD3 R5, P0, R12, R5, RZ ;  /* 0x000000050c057210 */ /* 0x001fca0007f1e0ff */
[----:B------:R-:W-:-:S04]  /*0750*/  IMAD.X R13, RZ, RZ, R20, P0 ;  /* 0x000000ffff0d7224 */ /* 0x000fc800000e0614 */
[----:B------:R-:W-:-:S04]  /*0760*/  IMAD.WIDE.U32 R6, R13, R14, RZ ;  /* 0x0000000e0d067225 */ /* 0x000fc800078e00ff */
[----:B------:R-:W-:-:S04]  /*0770*/  IMAD.WIDE.U32 R8, P0, R5, R15, R6 ;  /* 0x0000000f05087225 */ /* 0x000fc80007800006 */
[----:B------:R-:W-:-:S04]  /*0780*/  IMAD.WIDE.U32 R6, R5, R14, RZ ;  /* 0x0000000e05067225 */ /* 0x000fc800078e00ff */
[----:B------:R-:W-:Y:S01]  /*0790*/  IMAD.X R11, RZ, RZ, RZ, P0 ;  /* 0x000000ffff0b7224 */ /* 0x000fe200000e06ff */
[----:B------:R-:W-:Y:S01]  /*07a0*/  IADD3 RZ, P0, R7, R8, RZ ;  /* 0x0000000807ff7210 */ /* 0x000fe20007f1e0ff */
[----:B------:R-:W-:-:S04]  /*07b0*/  IMAD.MOV.U32 R10, RZ, RZ, R9 ;  /* 0x000000ffff0a7224 */ /* 0x000fc800078e0009 */
[----:B------:R-:W-:-:S08]  /*07c0*/  IMAD.WIDE.U32.X R6, R13, R15, R10, P0 ;  /* 0x0000000f0d067225 */ /* 0x000fd000000e040a */
.L_x_5:
[-CC-:B------:R-:W-:Y:S01]  /*07d0*/  SHF.R.U64 R24, R6, R0.reuse, R7.reuse ;  /* 0x0000000006187219 */ /* 0x180fe20000001207 */
[----:B------:R-:W0:Y:S01]  /*07e0*/  LDC R10, c[0x0][0x618] ;  /* 0x00018600ff0a7b82 */ /* 0x000e220000000800 */
[----:B------:R-:W-:Y:S01]  /*07f0*/  SHF.R.U32.HI R3, RZ, R0, R7 ;  /* 0x00000000ff037219 */ /* 0x000fe20000011607 */
[----:B------:R-:W-:Y:S01]  /*0800*/  IMAD.MOV.U32 R7, RZ, RZ, R20 ;  /* 0x000000ffff077224 */ /* 0x000fe200078e0014 */
[----:B------:R-:W-:Y:S01]  /*0810*/  IADD3 R5, P0, RZ, -R24, RZ ;  /* 0x80000018ff057210 */ /* 0x000fe20007f1e0ff */
[----:B------:R-:W-:Y:S01]  /*0820*/  ULDC UR4, c[0x0][0x150] ;  /* 0x0000540000047ab9 */ /* 0x000fe20000000800 */
[----:B------:R-:W-:Y:S01]  /*0830*/  I2FP.F32.U32 R0, R2 ;  /* 0x0000000200007245 */ /* 0x000fe20000201000 */
[----:B------:R-:W-:Y:S02]  /*0840*/  IMAD.MOV.U32 R6, RZ, RZ, R12 ;  /* 0x000000ffff067224 */ /* 0x000fe400078e000c */
[----:B------:R-:W1:Y:S01]  /*0850*/  LDC.64 R20, c[0x0][0x640] ;  /* 0x00019000ff147b82 */ /* 0x000e620000000a00 */
[----:B------:R-:W-:-:S02]  /*0860*/  IMAD.X R9, RZ, RZ, ~R3, P0 ;  /* 0x000000ffff097224 */ /* 0x000fc400000e0e03 */
[----:B------:R-:W-:Y:S01]  /*0870*/  FMUL R0, R0, UR4 ;  /* 0x0000000400007c20 */ /* 0x000fe20008400000 */
[----:B------:R-:W-:Y:S01]  /*0880*/  IMAD.WIDE.U32 R6, R5, R16, R6 ;  /* 0x0000001005067225 */ /* 0x000fe200078e0006 */
[----:B------:R-:W-:-:S03]  /*0890*/  ULDC UR4, c[0x0][0x154] ;  /* 0x0000550000047ab9 */ /* 0x000fc60000000800 */
[----:B------:R-:W-:Y:S01]  /*08a0*/  IMAD R8, R9, R16, RZ ;  /* 0x0000001009087224 */ /* 0x000fe200078e02ff */
[----:B------:R-:W2:Y:S01]  /*08b0*/  LDC R3, c[0x0][0x144] ;  /* 0x00005100ff037b82 */ /* 0x000ea20000000800 */
[----:B------:R-:W3:Y:S01]  /*08c0*/  F2I.U32.TRUNC.NTZ R0, R0 ;  /* 0x0000000000007305 */ /* 0x000ee2000020f000 */
[----:B------:R-:W-:Y:S02]  /*08d0*/  IMAD.MOV.U32 R9, RZ, RZ, -0x1 ;  /* 0xffffffffff097424 */ /* 0x000fe400078e00ff */
[----:B------:R-:W-:-:S04]  /*08e0*/  IMAD R5, R5, R17, R8 ;  /* 0x0000001105057224 */ /* 0x000fc800078e0208 */
[----:B------:R-:W4:Y:S01]  /*08f0*/  LDC R14, c[0x0][0x608] ;  /* 0x00018200ff0e7b82 */ /* 0x000f220000000800 */
[----:B------:R-:W-:Y:S01]  /*0900*/  IMAD.IADD R7, R7, 0x1, R5 ;  /* 0x0000000107077824 */ /* 0x000fe200078e0205 */
[----:B------:R-:W-:-:S04]  /*0910*/  I2FP.F32.U32 R5, R4 ;  /* 0x0000000400057245 */ /* 0x000fc80000201000 */
[-CC-:B0-----:R-:W-:Y:S02]  /*0920*/  SHF.R.U64 R12, R6, R10.reuse, R7.reuse ;  /* 0x0000000a060c7219 */ /* 0x181fe40000001207 */
[----:B------:R-:W0:Y:S01]  /*0930*/  LDC R8, c[0x0][0x658] ;  /* 0x00019600ff087b82 */ /* 0x000e220000000800 */
[----:B-1----:R-:W-:Y:S01]  /*0940*/  ISETP.NE.U32.AND P0, PT, R20, RZ, PT ;  /* 0x000000ff1400720c */ /* 0x002fe20003f05070 */
[----:B---3--:R-:W-:Y:S01]  /*0950*/  IMAD.MOV R6, RZ, RZ, -R0 ;  /* 0x000000ffff067224 */ /* 0x008fe200078e0a00 */
[----:B------:R-:W-:Y:S02]  /*0960*/  SHF.R.U32.HI R7, RZ, R10, R7 ;  /* 0x0000000aff077219 */ /* 0x000fe40000011607 */
[----:B------:R-:W-:-:S03]  /*0970*/  ISETP.NE.AND.EX P0, PT, R21, RZ, PT, P0 ;  /* 0x000000ff1500720c */ /* 0x000fc60003f05300 */
[----:B------:R-:W1:Y:S01]  /*0980*/  LDC R13, c[0x0][0x148] ;  /* 0x00005200ff0d7b82 */ /* 0x000e620000000800 */
[----:B--2---:R-:W-:Y:S02]  /*0990*/  IMAD R0, R3, R6, R2 ;  /* 0x0000000603007224 */ /* 0x004fe400078e0202 */
[----:B------:R-:W-:-:S04]  /*09a0*/  FMUL R3, R5, UR4 ;  /* 0x0000000405037c20 */ /* 0x000fc80008400000 */
[----:B------:R2:W3:Y:S01]  /*09b0*/  F2I.U32.TRUNC.NTZ R11, R3 ;  /* 0x00000003000b7305 */ /* 0x0004e2000020f000 */
[----:B------:R-:W1:Y:S01]  /*09c0*/  LDC R17, c[0x0][0x600] ;  /* 0x00018000ff117b82 */ /* 0x000e620000000800 */
[-CC-:B----4-:R-:W-:Y:S02]  /*09d0*/  SHF.R.U64 R25, R12, R14.reuse, R7.reuse ;  /* 0x0000000e0c197219 */ /* 0x190fe40000001207 */
[----:B------:R-:W-:Y:S01]  /*09e0*/  SHF.R.U32.HI R5, RZ, R14, R7 ;  /* 0x0000000eff057219 */ /* 0x000fe20000011607 */
[----:B------:R-:W-:-:S04]  /*09f0*/  IMAD.MOV.U32 R7, RZ, RZ, 0x1 ;  /* 0x00000001ff077424 */ /* 0x000fc800078e00ff */
[----:B------:R-:W4:Y:S01]  /*0a00*/  LDC R16, c[0x0][0x648] ;  /* 0x00019200ff107b82 */ /* 0x000f220000000800 */
[-C--:B0-----:R-:W-:Y:S02]  /*0a10*/  SHF.L.U32 R2, R9, R8.reuse, RZ ;  /* 0x0000000809027219 */ /* 0x081fe400000006ff */
[-CC-:B------:R-:W-:Y:S02]  /*0a20*/  SHF.R.U64 R14, R25, R8.reuse, R5.reuse ;  /* 0x00000008190e7219 */ /* 0x180fe40000001205 */
[----:B------:R-:W-:Y:S02]  /*0a30*/  SHF.R.U32.HI R15, RZ, R8, R5 ;  /* 0x00000008ff0f7219 */ /* 0x000fe40000011605 */
[----:B------:R-:W-:Y:S01]  /*0a40*/  LOP3.LUT R10, RZ, R2, RZ, 0x33, !PT ;  /* 0x00000002ff0a7212 */ /* 0x000fe200078e33ff */
[----:B------:R-:W0:Y:S01]  /*0a50*/  LDC R23, c[0x0][0x638] ;  /* 0x00018e00ff177b82 */ /* 0x000e220000000800 */
[----:B------:R-:W-:Y:S01]  /*0a60*/  SHF.L.U32 R5, R7, R8, RZ ;  /* 0x0000000807057219 */ /* 0x000fe200000006ff */
[----:B------:R-:W-:-:S02]  /*0a70*/  IMAD.MOV.U32 R2, RZ, RZ, R14 ;  /* 0x000000ffff027224 */ /* 0x000fc400078e000e */
[----:B--2---:R-:W-:-:S04]  /*0a80*/  IMAD.MOV.U32 R3, RZ, RZ, R15 ;  /* 0x000000ffff037224 */ /* 0x004fc800078e000f */
[----:B------:R-:W2:Y:S01]  /*0a90*/  LDC R18, c[0x0][0x610] ;  /* 0x00018400ff127b82 */ /* 0x000ea20000000800 */
[----:B---3--:R-:W-:Y:S05]  /*0aa0*/  @!P0 BRA `(.L_x_6) ;  /* 0x0000000000288947 */ /* 0x008fea0003800000 */
[----:B------:R-:W3:Y:S02]  /*0ab0*/  LDC R9, c[0x0][0x64c] ;  /* 0x00019300ff097b82 */ /* 0x000ee40000000800 */
[----:B---3--:R-:W-:-:S05]  /*0ac0*/  IADD3 R9, P0, R14, R9, RZ ;  /* 0x000000090e097210 */ /* 0x008fca0007f1e0ff */
        /* <DEDUP_REMOVED lines=8> */
.L_x_6:
[----:B----4-:R-:W-:Y:S01]  /*0b50*/  SHF.R.U64 R2, R2, R16, R3 ;  /* 0x0000001002027219 */ /* 0x010fe20000001203 */
[----:B-1----:R-:W-:Y:S01]  /*0b60*/  VIADD R3, R17, 0xffffffff ;  /* 0xffffffff11037836 */ /* 0x002fe20000000000 */
[----:B------:R-:W-:Y:S01]  /*0b70*/  LOP3.LUT R10, R25, R10, RZ, 0xc0, !PT ;  /* 0x0000000a190a7212 */ /* 0x000fe200078ec0ff */
[----:B------:R-:W-:Y:S02]  /*0b80*/  IMAD.MOV R11, RZ, RZ, -R11 ;  /* 0x000000ffff0b7224 */ /* 0x000fe400078e0a0b */
[----:B------:R-:W-:Y:S01]  /*0b90*/  IMAD.MOV R6, RZ, RZ, -R2 ;  /* 0x000000ffff067224 */ /* 0x000fe200078e0a02 */
[----:B------:R-:W-:Y:S01]  /*0ba0*/  LOP3.LUT R3, R12, R3, RZ, 0xc0, !PT ;  /* 0x000000030c037212 */ /* 0x000fe200078ec0ff */
[----:B------:R-:W-:Y:S02]  /*0bb0*/  IMAD R5, R5, R2, R10 ;  /* 0x0000000205057224 */ /* 0x000fe400078e020a */
[----:B------:R-:W-:Y:S02]  /*0bc0*/  @P3 IMAD R0, R13, R11, R4 ;  /* 0x0000000b0d003224 */ /* 0x000fe400078e0204 */
[----:B0-----:R-:W-:-:S02]  /*0bd0*/  IMAD R2, R6, R23, R14 ;  /* 0x0000001706027224 */ /* 0x001fc400078e020e */
[----:B--2---:R-:W-:Y:S02]  /*0be0*/  IMAD R18, R5, R18, R0 ;  /* 0x0000001205127224 */ /* 0x004fe400078e0200 */
[----:B------:R-:W-:Y:S02]  /*0bf0*/  IMAD R3, R2, R17, R3 ;  /* 0x0000001102037224 */ /* 0x000fe400078e0203 */
[----:B------:R-:W-:Y:S02]  /*0c00*/  IMAD.MOV.U32 R0, RZ, RZ, 0x1 ;  /* 0x00000001ff007424 */ /* 0x000fe400078e00ff */
[----:B------:R-:W-:Y:S01]  /*0c10*/  IMAD.MOV.U32 R17, RZ, RZ, R24 ;  /* 0x000000ffff117224 */ /* 0x000fe200078e0018 */
[----:B------:R-:W-:Y:S02]  /*0c20*/  SEL R16, R3, R18, !P3 ;  /* 0x0000001203107207 */ /* 0x000fe40005800000 */
[----:B------:R-:W-:-:S07]  /*0c30*/  SEL R18, R18, R3, !P3 ;  /* 0x0000000312127207 */ /* 0x000fce0005800000 */
.L_x_4:
[----:B------:R-:W-:-:S08]  /*0c40*/  NOP ;  /* 0x0000000000007918 */ /* 0x000fd00000000000 */
[----:B------:R-:W0:Y:S02]  /*0c50*/  USETMAXREG.TRY_ALLOC.CTAPOOL UP0, 0xe8 ;  /* 0x000000e8000079c8 */ /* 0x000e240008000600 */
[----:B0-----:R-:W-:-:S13]  /*0c60*/  PLOP3.LUT P0, PT, PT, PT, UP0, 0x80, 0x0 ;  /* 0x000000000000781c */ /* 0x001fda0003f0f008 */
[----:B------:R-:W-:Y:S05]  /*0c70*/  @!P0 BRA `(.L_x_4) ;  /* 0xfffffffc00f08947 */ /* 0x000fea000383ffff */
[----:B------:R-:W-:Y:S01]  /*0c80*/  ULDC.64 UR4, c[0x0][0x598] ;  /* 0x0001660000047ab9 */ /* 0x000fe20000000a00 */
[----:B------:R-:W-:Y:S01]  /*0c90*/  ULDC.64 UR36, c[0x0][0x208] ;  /* 0x0000820000247ab9 */ /* 0x000fe20000000a00 */
[----:B------:R-:W-:-:S04]  /*0ca0*/  ISETP.NE.U32.AND P0, PT, RZ, UR4, PT ;  /* 0x00000004ff007c0c */ /* 0x000fc8000bf05070 */
[----:B------:R-:W-:-:S13]  /*0cb0*/  ISETP.NE.AND.EX P0, PT, RZ, UR5, PT, P0 ;  /* 0x00000005ff007c0c */ /* 0x000fda000bf05300 */
[----:B------:R-:W-:Y:S05]  /*0cc0*/  @!P0 BRA `(.L_x_7) ;  /* 0x00000000001c8947 */ /* 0x000fea0003800000 */
[----:B------:R-:W0:Y:S02]  /*0cd0*/  LDC.64 R2, c[0x0][0x598] ;  /* 0x00016600ff027b82 */ /* 0x000e240000000a00 */
[----:B0-----:R-:W2:Y:S02]  /*0ce0*/  LDG.E.64 R2, desc[UR36][R2.64] ;  /* 0x0000002402027981 */ /* 0x001ea4000c1e1b00 */
[----:B--2---:R-:W-:-:S04]  /*0cf0*/  ISETP.NE.U32.AND P0, PT, R2, RZ, PT ;  /* 0x000000ff0200720c */ /* 0x004fc80003f05070 */
[----:B------:R-:W-:-:S13]  /*0d00*/  ISETP.NE.AND.EX P0, PT, R3, RZ, PT, P0 ;  /* 0x000000ff0300720c */ /* 0x000fda0003f05300 */
[----:B------:R-:W-:Y:S05]  /*0d10*/  @!P0 BRA `(.L_x_7) ;  /* 0x0000000000088947 */ /* 0x000fea0003800000 */
[----:B------:R0:W5:Y:S01]  /*0d20*/  LD.E R160, desc[UR36][R2.64] ;  /* 0x0000002402a07980 */ /* 0x000162000c101900 */
[----:B------:R-:W-:Y:S05]  /*0d30*/  BRA `(.L_x_8) ;  /* 0x0000000000247947 */ /* 0x000fea0003800000 */
.L_x_7:
[----:B------:R-:W-:Y:S02]  /*0d40*/  ULDC.64 UR4, c[0x0][0x588] ;  /* 0x0001620000047ab9 */ /* 0x000fe40000000a00 */
[----:B------:R-:W-:-:S04]  /*0d50*/  ISETP.NE.U32.AND P0, PT, RZ, UR4, PT ;  /* 0x00000004ff007c0c */ /* 0x000fc8000bf05070 */
[----:B------:R-:W-:-:S13]  /*0d60*/  ISETP.NE.AND.EX P0, PT, RZ, UR5, PT, P0 ;  /* 0x00000005ff007c0c */ /* 0x000fda000bf05300 */
[----:B------:R-:W-:Y:S05]  /*0d70*/  @!P0 BRA `(.L_x_9) ;  /* 0x00000000000c8947 */ /* 0x000fea0003800000 */
[----:B------:R-:W0:Y:S02]  /*0d80*/  LDC.64 R160, c[0x0][0x588] ;  /* 0x00016200ffa07b82 */ /* 0x000e240000000a00 */
[----:B0-----:R1:W5:Y:S01]  /*0d90*/  LDG.E R160, desc[UR36][R160.64] ;  /* 0x00000024a0a07981 */ /* 0x001362000c1e1900 */
[----:B------:R-:W-:Y:S05]  /*0da0*/  BRA `(.L_x_8) ;  /* 0x0000000000087947 */ /* 0x000fea0003800000 */
.L_x_9:
[----:B------:R-:W-:Y:S02]  /*0db0*/  ULDC UR4, c[0x0][0x580] ;  /* 0x0001600000047ab9 */ /* 0x000fe40000000800 */
[----:B------:R-:W-:-:S07]  /*0dc0*/  IMAD.U32 R160, RZ, RZ, UR4 ;  /* 0x00000004ffa07e24 */ /* 0x000fce000f8e00ff */
.L_x_8:
[----:B------:R-:W-:Y:S02]  /*0dd0*/  ULDC.64 UR4, c[0x0][0x5a0] ;  /* 0x0001680000047ab9 */ /* 0x000fe40000000a00 */
[----:B------:R-:W-:-:S04]  /*0de0*/  ISETP.NE.U32.AND P0, PT, RZ, UR4, PT ;  /* 0x00000004ff007c0c */ /* 0x000fc8000bf05070 */
[----:B------:R-:W-:-:S13]  /*0df0*/  ISETP.NE.AND.EX P0, PT, RZ, UR5, PT, P0 ;  /* 0x00000005ff007c0c */ /* 0x000fda000bf05300 */
[----:B------:R-:W-:Y:S05]  /*0e00*/  @!P0 BRA `(.L_x_10) ;  /* 0x00000000001c8947 */ /* 0x000fea0003800000 */
[----:B0-----:R-:W0:Y:S02]  /*0e10*/  LDC.64 R2, c[0x0][0x5a0] ;  /* 0x00016800ff027b82 */ /* 0x001e240000000a00 */
[----:B0-----:R-:W2:Y:S02]  /*0e20*/  LDG.E.64 R2, desc[UR36][R2.64] ;  /* 0x0000002402027981 */ /* 0x001ea4000c1e1b00 */
[----:B--2---:R-:W-:-:S04]  /*0e30*/  ISETP.NE.U32.AND P0, PT, R2, RZ, PT ;  /* 0x000000ff0200720c */ /* 0x004fc80003f05070 */
[----:B------:R-:W-:-:S13]  /*0e40*/  ISETP.NE.AND.EX P0, PT, R3, RZ, PT, P0 ;  /* 0x000000ff0300720c */ /* 0x000fda0003f05300 */
[----:B------:R-:W-:Y:S05]  /*0e50*/  @!P0 BRA `(.L_x_10) ;  /* 0x0000000000088947 */ /* 0x000fea0003800000 */
[----:B------:R0:W5:Y:S01]  /*0e60*/  LD.E R23, desc[UR36][R2.64] ;  /* 0x0000002402177980 */ /* 0x000162000c101900 */
[----:B------:R-:W-:Y:S05]  /*0e70*/  BRA `(.L_x_11) ;  /* 0x0000000000247947 */ /* 0x000fea0003800000 */
.L_x_10:
[----:B------:R-:W-:Y:S02]  /*0e80*/  ULDC.64 UR4, c[0x0][0x590] ;  /* 0x0001640000047ab9 */ /* 0x000fe40000000a00 */
[----:B------:R-:W-:-:S04]  /*0e90*/  ISETP.NE.U32.AND P0, PT, RZ, UR4, PT ;  /* 0x00000004ff007c0c */ /* 0x000fc8000bf05070 */
[----:B------:R-:W-:-:S13]  /*0ea0*/  ISETP.NE.AND.EX P0, PT, RZ, UR5, PT, P0 ;  /* 0x00000005ff007c0c */ /* 0x000fda000bf05300 */
[----:B------:R-:W-:Y:S05]  /*0eb0*/  @!P0 BRA `(.L_x_12) ;  /* 0x00000000000c8947 */ /* 0x000fea0003800000 */
[----:B0-----:R-:W0:Y:S02]  /*0ec0*/  LDC.64 R2, c[0x0][0x590] ;  /* 0x00016400ff027b82 */ /* 0x001e240000000a00 */
[----:B0-----:R2:W5:Y:S01]  /*0ed0*/  LDG.E R23, desc[UR36][R2.64] ;  /* 0x0000002402177981 */ /* 0x001562000c1e1900 */
[----:B------:R-:W-:Y:S05]  /*0ee0*/  BRA `(.L_x_11) ;  /* 0x0000000000087947 */ /* 0x000fea0003800000 */
.L_x_12:
[----:B------:R-:W-:Y:S02]  /*0ef0*/  ULDC UR4, c[0x0][0x584] ;  /* 0x0001610000047ab9 */ /* 0x000fe40000000800 */
[----:B------:R-:W-:-:S07]  /*0f00*/  IMAD.U32 R23, RZ, RZ, UR4 ;  /* 0x00000004ff177e24 */ /* 0x000fce000f8e00ff */
.L_x_11:
[----:B------:R-:W-:-:S13]  /*0f10*/  LOP3.LUT P0, RZ, R0, 0xff, RZ, 0xc0, !PT ;  /* 0x000000ff00ff7812 */ /* 0x000fda000780c0ff */
[----:B------:R-:W-:Y:S05]  /*0f20*/  @!P0 EXIT ;  /* 0x000000000000894d */ /* 0x000fea0003800000 */
[----:B0-2---:R-:W1:Y:S01]  /*0f30*/  LDL R2, [R1+0x50] ;  /* 0x0000500001027983 */ /* 0x005e620000100800 */
[----:B------:R-:W-:Y:S01]  /*0f40*/  ULDC UR4, c[0x0][0x28c] ;  /* 0x0000a30000047ab9 */ /* 0x000fe20000000800 */
[----:B------:R-:W-:Y:S01]  /*0f50*/  UMOV UR38, URZ ;  /* 0x0000003f00267c82 */ /* 0x000fe20008000000 */
[----:B------:R-:W-:Y:S01]  /*0f60*/  UIADD3 UR4, UR4, 0x1f, URZ ;  /* 0x0000001f04047890 */ /* 0x000fe2000fffe03f */
[----:B------:R-:W-:-:S03]  /*0f70*/  UMOV UR39, URZ ;  /* 0x0000003f00277c82 */ /* 0x000fc60008000000 */
[----:B------:R-:W-:-:S04]  /*0f80*/  USHF.R.S32.HI UR5, URZ, 0x1f, UR4 ;  /* 0x0000001f3f057899 */ /* 0x000fc80008011404 */
[----:B------:R-:W-:-:S04]  /*0f90*/  ULEA.HI UR5, UR5, UR4, URZ, 0x5 ;  /* 0x0000000405057291 */ /* 0x000fc8000f8f283f */
[----:B------:R-:W-:Y:S01]  /*0fa0*/  USHF.R.S32.HI UR40, URZ, 0x5, UR5 ;  /* 0x000000053f287899 */ /* 0x000fe20008011405 */
[----:B-1----:R-:W-:-:S11]  /*0fb0*/  LOP3.LUT R161, R2, 0x1, RZ, 0xfc, !PT ;  /* 0x0000000102a17812 */ /* 0x002fd600078efcff */
.L_x_299:
[----:B------:R-:W0:Y:S01]  /*0fc0*/  S2R R3, SR_CgaCtaId ;  /* 0x0000000000037919 */ /* 0x000e220000008800 */
[----:B------:R-:W-:Y:S01]  /*0fd0*/  MOV R0, 0x400 ;  /* 0x0000040000007802 */ /* 0x000fe20000000f00 */
[----:B-----5:R1:W2:Y:S03]  /*0fe0*/  SHFL.IDX PT, R24, R22, RZ, 0x1f ;  /* 0x00001fff16187589 */ /* 0x0202a600000e0000 */
[----:B0-----:R-:W-:-:S05]  /*0ff0*/  LEA R28, R3, R0, 0x18 ;  /* 0x00000000031c7211 */ /* 0x001fca00078ec0ff */
[----:B------:R-:W-:-:S05]  /*1000*/  VIADD R0, R28, 0x200 ;  /* 0x000002001c007836 */ /* 0x000fca0000000000 */
[----:B------:R-:W-:-:S13]  /*1010*/  LOP3.LUT P0, RZ, R0, 0x9f, RZ, 0xc0, !PT ;  /* 0x0000009f00ff7812 */ /* 0x000fda000780c0ff */
[----:B-1234-:R-:W-:Y:S05]  /*1020*/  @!P0 BRA `(.L_x_13) ;  /* 0x0000000000408947 */ /* 0x01efea0003800000 */
[----:B------:R-:W-:Y:S01]  /*1030*/  MOV R0, 0x0 ;  /* 0x0000000000007802 */ /* 0x000fe20000000f00 */
[----:B------:R-:W-:Y:S01]  /*1040*/  ULDC.64 UR4, c[0x4][0x78] ;  /* 0x01001e0000047ab9 */ /* 0x000fe20000000a00 */
[----:B------:R-:W-:Y:S01]  /*1050*/  ULDC.64 UR6, c[0x4][0x8] ;  /* 0x0100020000067ab9 */ /* 0x000fe20000000a00 */
[----:B------:R-:W-:Y:S01]  /*1060*/  IMAD.U32 R4, RZ, RZ, UR4 ;  /* 0x00000004ff047e24 */ /* 0x000fe2000f8e00ff */
[----:B------:R0:W1:Y:S01]  /*1070*/  LDC.64 R2, c[0x4][R0] ;  /* 0x0100000000027b82 */ /* 0x0000620000000a00 */
[----:B------:R-:W-:Y:S01]  /*1080*/  IMAD.U32 R5, RZ, RZ, UR5 ;  /* 0x00000005ff057e24 */ /* 0x000fe2000f8e00ff */
[----:B------:R-:W-:Y:S01]  /*1090*/  ULDC.64 UR4, c[0x4][0x80] ;  /* 0x0100200000047ab9 */ /* 0x000fe20000000a00 */
[----:B------:R-:W-:Y:S02]  /*10a0*/  IMAD.U32 R10, RZ, RZ, UR6 ;  /* 0x00000006ff0a7e24 */ /* 0x000fe4000f8e00ff */
[----:B------:R-:W-:Y:S02]  /*10b0*/  IMAD.U32 R6, RZ, RZ, UR4 ;  /* 0x00000004ff067e24 */ /* 0x000fe4000f8e00ff */
[----:B------:R-:W-:-:S02]  /*10c0*/  IMAD.U32 R7, RZ, RZ, UR5 ;  /* 0x00000005ff077e24 */ /* 0x000fc4000f8e00ff */
[----:B------:R-:W-:Y:S02]  /*10d0*/  IMAD.U32 R11, RZ, RZ, UR7 ;  /* 0x00000007ff0b7e24 */ /* 0x000fe4000f8e00ff */
[----:B------:R-:W-:Y:S02]  /*10e0*/  IMAD.MOV.U32 R8, RZ, RZ, 0x70 ;  /* 0x00000070ff087424 */ /* 0x000fe400078e00ff */
[----:B------:R-:W-:Y:S02]  /*10f0*/  IMAD.MOV.U32 R12, RZ, RZ, 0x1 ;  /* 0x00000001ff0c7424 */ /* 0x000fe400078e00ff */
[----:B0-----:R-:W-:-:S07]  /*1100*/  IMAD.MOV.U32 R13, RZ, RZ, RZ ;  /* 0x000000ffff0d7224 */ /* 0x001fce00078e00ff */
[----:B------:R-:W-:-:S07]  /*1110*/  LEPC R20, `(.L_x_13) ;  /* 0x000000001014794e */ /* 0x000fce0000000000 */
[----:B-1---5:R-:W-:Y:S05]  /*1120*/  CALL.ABS.NOINC R2 ;  /* 0x0000000002007343 */ /* 0x022fea0003c00000 */
.L_x_13:
[----:B------:R-:W-:-:S05]  /*1130*/  VIADD R26, R28, 0x10200 ;  /* 0x000102001c1a7836 */ /* 0x000fca0000000000 */
[----:B------:R-:W-:-:S13]  /*1140*/  LOP3.LUT P0, RZ, R26, 0x9f, RZ, 0xc0, !PT ;  /* 0x0000009f1aff7812 */ /* 0x000fda000780c0ff */
[----:B------:R-:W-:Y:S05]  /*1150*/  @!P0 BRA `(.L_x_14) ;  /* 0x00000000007c8947 */ /* 0x000fea0003800000 */
        /* <DEDUP_REMOVED lines=16> */
.L_x_15:
[----:B------:R-:W0:Y:S01]  /*1260*/  LDC.64 R2, c[0x4][R2] ;  /* 0x0100000002027b82 */ /* 0x000e220000000a00 */
[----:B------:R-:W-:Y:S01]  /*1270*/  ULDC.64 UR4, c[0x4][0x78] ;  /* 0x01001e0000047ab9 */ /* 0x000fe20000000a00 */
[----:B------:R-:W-:Y:S01]  /*1280*/  ULDC.64 UR6, c[0x4][0x80] ;  /* 0x0100200000067ab9 */ /* 0x000fe20000000a00 */
[----:B------:R-:W-:Y:S02]  /*1290*/  IMAD.U32 R4, RZ, RZ, UR4 ;  /* 0x00000004ff047e24 */ /* 0x000fe4000f8e00ff */
        /* <DEDUP_REMOVED lines=8> */
[----:B------:R-:W-:-:S07]  /*1320*/  IMAD.MOV.U32 R13, RZ, RZ, RZ ;  /* 0x000000ffff0d7224 */ /* 0x000fce00078e00ff */
[----:B------:R-:W-:-:S07]  /*1330*/  LEPC R20, `(.L_x_14) ;  /* 0x000000001014794e */ /* 0x000fce0000000000 */
[----:B0-----:R-:W-:Y:S05]  /*1340*/  CALL.ABS.NOINC R2 ;  /* 0x0000000002007343 */ /* 0x001fea0003c00000 */
.L_x_14:
[----:B------:R-:W0:Y:S01]  /*1350*/  S2R R2, SR_TID.X ;  /* 0x0000000000027919 */ /* 0x000e220000002100 */
[----:B------:R-:W-:Y:S01]  /*1360*/  UMOV UR4, 0xffffffff ;  /* 0xffffffff00047882 */ /* 0x000fe20000000000 */
[----:B------:R-:W-:Y:S02]  /*1370*/  ISETP.NE.AND P0, PT, R161, 0x3, PT ;  /* 0x00000003a100780c */ /* 0x000fe40003f05270 */
[----:B0-----:R-:W-:-:S04]  /*1380*/  LOP3.LUT R13, R2, 0x80, RZ, 0xc0, !PT ;  /* 0x00000080020d7812 */ /* 0x001fc800078ec0ff */
[----:B------:R-:W-:Y:S01]  /*1390*/  SHF.R.U32.HI R13, RZ, 0x7, R13 ;  /* 0x00000007ff0d7819 */ /* 0x000fe2000001160d */
[----:B------:R-:W-:Y:S06]  /*13a0*/  BRA.DIV UR4, `(.L_x_16) ;  /* 0x000000de04747947 */ /* 0x000fec000b800000 */
.L_x_327:
[----:B------:R-:W-:Y:S05]  /*13b0*/  @!P0 BRA `(.L_x_17) ;  /* 0x0000000000048947 */ /* 0x000fea0003800000 */
[----:B------:R-:W-:Y:S01]  /*13c0*/  BPT.TRAP 0x1 ;  /* 0x000000040000795c */ /* 0x000fe20000300000 */
.L_x_17:
[----:B------:R-:W-:Y:S02]  /*13d0*/  IMAD.U32 R0, RZ, RZ, UR38 ;  /* 0x00000026ff007e24 */ /* 0x000fe4000f8e00ff */
[----:B------:R-:W-:-:S03]  /*13e0*/  IMAD.U32 R3, RZ, RZ, UR39 ;  /* 0x00000027ff037e24 */ /* 0x000fc6000f8e00ff */
[----:B------:R-:W-:Y:S01]  /*13f0*/  SHF.L.U32 R0, R0, 0x1f, RZ ;  /* 0x0000001f00007819 */ /* 0x000fe200000006ff */
[----:B------:R-:W-:-:S04]  /*1400*/  IMAD R3, R3, 0x8, R28 ;  /* 0x0000000803037824 */ /* 0x000fc800078e021c */
[----:B------:R0:W1:Y:S01]  /*1410*/  SYNCS.PHASECHK.TRANS64.TRYWAIT P1, [R3+URZ], R0 ;  /* 0x00000000030075a7 */ /* 0x000062000802017f */
[----:B------:R-:W-:Y:S05]  /*1420*/  @!P0 BRA `(.L_x_18) ;  /* 0x0000000000048947 */ /* 0x000fea0003800000 */
[----:B------:R-:W-:Y:S01]  /*1430*/  BPT.TRAP 0x1 ;  /* 0x000000040000795c */ /* 0x000fe20000300000 */
.L_x_18:
[----:B-1----:R-:W-:Y:S05]  /*1440*/  @P1 BRA `(.L_x_19) ;  /* 0x0000000000081947 */ /* 0x002fea0003800000 */
[----:B------:R-:W1:Y:S02]  /*1450*/  SYNCS.PHASECHK.TRANS64.TRYWAIT P1, [R3+URZ], R0 ;  /* 0x00000000030075a7 */ /* 0x000e64000802017f */
[----:B-1----:R-:W-:Y:S05]  /*1460*/  @!P1 BRA `(.L_x_20) ;  /* 0x000000dc00609947 */ /* 0x002fea0003800000 */
.L_x_19:
[----:B------:R-:W-:-:S04]  /*1470*/  UIADD3 UR4, UR39, 0x1, URZ ;  /* 0x0000000127047890 */ /* 0x000fc8000fffe03f */
[----:B------:R-:W-:Y:S02]  /*1480*/  UISETP.NE.AND UP0, UPT, UR4, 0x4, UPT ;  /* 0x000000040400788c */ /* 0x000fe4000bf05270 */
[----:B------:R-:W-:Y:S02]  /*1490*/  IMAD.U32 R169, RZ, RZ, UR4 ;  /* 0x00000004ffa97e24 */ /* 0x000fe4000f8e00ff */
[----:B------:R-:W-:Y:S02]  /*14a0*/  USEL UR4, URZ, 0x1, UP0 ;  /* 0x000000013f047887 */ /* 0x000fe40008000000 */
[----:B------:R-:W-:Y:S02]  /*14b0*/  PLOP3.LUT P1, PT, PT, PT, UP0, 0x80, 0x0 ;  /* 0x000000000000781c */ /* 0x000fe40003f2f008 */
[----:B------:R-:W-:Y:S02]  /*14c0*/  ULOP3.LUT UR4, UR38, UR4, URZ, 0x3c, !UPT ;  /* 0x0000000426047292 */ /* 0x000fe4000f8e3c3f */
[----:B------:R-:W-:-:S04]  /*14d0*/  SEL R169, R169, RZ, P1 ;  /* 0x000000ffa9a97207 */ /* 0x000fc80000800000 */
[----:B------:R-:W-:Y:S01]  /*14e0*/  IMAD.U32 R170, RZ, RZ, UR4 ;  /* 0x00000004ffaa7e24 */ /* 0x000fe2000f8e00ff */
[----:B------:R-:W-:Y:S06]  /*14f0*/  @!P0 BRA `(.L_x_21) ;  /* 0x0000000000048947 */ /* 0x000fec0003800000 */
[----:B------:R-:W-:Y:S01]  /*1500*/  BPT.TRAP 0x1 ;  /* 0x000000040000795c */ /* 0x000fe20000300000 */
.L_x_21:
[----:B------:R-:W2:Y:S01]  /*1510*/  S2R R10, SR_TID.X ;  /* 0x00000000000a7919 */ /* 0x000ea20000002100 */
[----:B01----:R-:W-:Y:S01]  /*1520*/  SHF.R.S32.HI R3, RZ, 0x1f, R24 ;  /* 0x0000001fff037819 */ /* 0x003fe20000011418 */
[----:B------:R-:W-:Y:S01]  /*1530*/  IMAD.MOV.U32 R6, RZ, RZ, -0x650a62f0 ;  /* 0x9af59d10ff067424 */ /* 0x000fe200078e00ff */
[----:B------:R-:W-:Y:S01]  /*1540*/  USHF.L.U32 UR4, UR39, 0xc, URZ ;  /* 0x0000000c27047899 */ /* 0x000fe2000800063f */
[----:B------:R-:W-:Y:S01]  /*1550*/  IMAD.MOV.U32 R2, RZ, RZ, 0x8d10d10 ;  /* 0x08d10d10ff027424 */ /* 0x000fe200078e00ff */
[CC--:B------:R-:W-:Y:S01]  /*1560*/  LEA.HI R0, R3.reuse, R24.reuse, RZ, 0x2 ;  /* 0x0000001803007211 */ /* 0x0c0fe200078f10ff */
[----:B------:R-:W-:Y:S01]  /*1570*/  IMAD.MOV.U32 R14, RZ, RZ, 0x10 ;  /* 0x00000010ff0e7424 */ /* 0x000fe200078e00ff */
[----:B------:R-:W-:Y:S01]  /*1580*/  LEA.HI R3, R3, R24, RZ, 0x3 ;  /* 0x0000001803037211 */ /* 0x000fe200078f18ff */
[----:B------:R-:W-:Y:S01]  /*1590*/  IMAD.MOV.U32 R20, RZ, RZ, 0x90 ;  /* 0x00000090ff147424 */ /* 0x000fe200078e00ff */
[----:B------:R-:W-:Y:S02]  /*15a0*/  LOP3.LUT R5, R0, 0xfffffffc, RZ, 0xc0, !PT ;  /* 0xfffffffc00057812 */ /* 0x000fe400078ec0ff */
[----:B------:R-:W-:-:S02]  /*15b0*/  SHF.R.S32.HI R3, RZ, 0x3, R3 ;  /* 0x00000003ff037819 */ /* 0x000fc40000011403 */
[----:B------:R-:W-:Y:S01]  /*15c0*/  SHF.L.U32 R171, R170, 0x1f, RZ ;  /* 0x0000001faaab7819 */ /* 0x000fe200000006ff */
[----:B------:R-:W-:Y:S02]  /*15d0*/  IMAD.IADD R5, R24, 0x1, -R5 ;  /* 0x0000000118057824 */ /* 0x000fe400078e0a05 */
[----:B------:R-:W-:Y:S02]  /*15e0*/  IMAD R3, R3, 0x3, RZ ;  /* 0x0000000303037824 */ /* 0x000fe400078e02ff */
[----:B------:R-:W-:-:S05]  /*15f0*/  IMAD R5, R5, 0xc, RZ ;  /* 0x0000000c05057824 */ /* 0x000fca00078e02ff */
[-C--:B------:R-:W-:Y:S02]  /*1600*/  SHF.R.U64 R6, R6, R5.reuse, 0xdd3f ;  /* 0x0000dd3f06067419 */ /* 0x080fe40000001205 */
[----:B------:R-:W-:-:S04]  /*1610*/  SHF.R.U64 R2, R2, R5, 0xb08b ;  /* 0x0000b08b02027419 */ /* 0x000fc80000001205 */
[----:B------:R-:W-:Y:S01]  /*1620*/  LOP3.LUT R2, R2, 0xfff, RZ, 0xc0, !PT ;  /* 0x00000fff02027812 */ /* 0x000fe200078ec0ff */
[C---:B--2---:R-:W-:Y:S01]  /*1630*/  IMAD.SHL.U32 R0, R10.reuse, 0x2, RZ ;  /* 0x000000020a007824 */ /* 0x044fe200078e00ff */
[C---:B------:R-:W-:Y:S01]  /*1640*/  LOP3.LUT R4, R10.reuse, 0x10, RZ, 0xc0, !PT ;  /* 0x000000100a047812 */ /* 0x040fe200078ec0ff */
[----:B------:R-:W-:Y:S01]  /*1650*/  IMAD.SHL.U32 R163, R10, 0x10, RZ ;  /* 0x000000100aa37824 */ /* 0x000fe200078e00ff */
[----:B------:R-:W-:Y:S02]  /*1660*/  SHF.R.U32.HI R168, RZ, 0x2, R10 ;  /* 0x00000002ffa87819 */ /* 0x000fe4000001160a */
[----:B------:R-:W-:Y:S02]  /*1670*/  LOP3.LUT R5, R0, 0x20, RZ, 0xc0, !PT ;  /* 0x0000002000057812 */ /* 0x000fe400078ec0ff */
[----:B------:R-:W-:Y:S02]  /*1680*/  LOP3.LUT R0, R6, 0xfff, RZ, 0xc0, !PT ;  /* 0x00000fff06007812 */ /* 0x000fe400078ec0ff */
[----:B------:R-:W-:-:S02]  /*1690*/  LEA.HI R8, R4, R5, RZ, 0x1e ;  /* 0x0000000504087211 */ /* 0x000fc400078ff0ff */
[-C--:B------:R-:W-:Y:S01]  /*16a0*/  SHF.R.U32.HI R4, RZ, R3.reuse, R0 ;  /* 0x00000003ff047219 */ /* 0x080fe20000011600 */
[----:B------:R-:W-:Y:S01]  /*16b0*/  IMAD R0, R169, 0x8, R28 ;  /* 0x00000008a9007824 */ /* 0x000fe200078e021c */
[----:B------:R-:W-:Y:S02]  /*16c0*/  LOP3.LUT R167, R168, 0x3, RZ, 0xc0, !PT ;  /* 0x00000003a8a77812 */ /* 0x000fe400078ec0ff */
[----:B------:R-:W-:Y:S01]  /*16d0*/  SHF.R.U32.HI R3, RZ, R3, R2 ;  /* 0x00000003ff037219 */ /* 0x000fe20000011602 */
[----:B------:R0:W1:Y:S01]  /*16e0*/  SYNCS.PHASECHK.TRANS64.TRYWAIT P1, [R0+URZ], R171 ;  /* 0x000000ab000075a7 */ /* 0x000062000802017f */
[----:B------:R-:W-:Y:S01]  /*16f0*/  LOP3.LUT R5, R4, 0x7, RZ, 0xc0, !PT ;  /* 0x0000000704057812 */ /* 0x000fe200078ec0ff */
[----:B------:R-:W-:Y:S01]  /*1700*/  IMAD.SHL.U32 R165, R167, 0x8, RZ ;  /* 0x00000008a7a57824 */ /* 0x000fe200078e00ff */
[C---:B------:R-:W-:Y:S01]  /*1710*/  LOP3.LUT R6, R3.reuse, 0x7, RZ, 0xc0, !PT ;  /* 0x0000000703067812 */ /* 0x040fe200078ec0ff */
[----:B------:R-:W-:Y:S01]  /*1720*/  IMAD.SHL.U32 R3, R3, 0x40, RZ ;  /* 0x0000004003037824 */ /* 0x000fe200078e00ff */
[----:B------:R-:W-:Y:S01]  /*1730*/  LOP3.LUT R2, R10, 0x3, RZ, 0xc0, !PT ;  /* 0x000000030a027812 */ /* 0x000fe200078ec0ff */
[C---:B------:R-:W-:Y:S01]  /*1740*/  VIADD R7, R5.reuse, 0x1 ;  /* 0x0000000105077836 */ /* 0x040fe20000000000 */
[----:B------:R-:W-:Y:S01]  /*1750*/  ISETP.NE.AND P2, PT, R5, R6, PT ;  /* 0x000000060500720c */ /* 0x000fe20003f45270 */
[----:B------:R-:W-:Y:S01]  /*1760*/  IMAD.SHL.U32 R4, R4, 0x100, RZ ;  /* 0x0000010004047824 */ /* 0x000fe200078e00ff */
[----:B------:R-:W-:Y:S01]  /*1770*/  LOP3.LUT R165, R165, 0x18, R2, 0xe2, !PT ;  /* 0x00000018a5a57812 */ /* 0x000fe200078ee202 */
[----:B------:R-:W-:Y:S01]  /*1780*/  IMAD.SHL.U32 R2, R2, 0x8, RZ ;  /* 0x0000000802027824 */ /* 0x000fe200078e00ff */
[----:B------:R-:W-:-:S02]  /*1790*/  LOP3.LUT R9, R3, 0x1c0, RZ, 0xc0, !PT ;  /* 0x000001c003097812 */ /* 0x000fc400078ec0ff */
[----:B------:R-:W-:Y:S02]  /*17a0*/  LOP3.LUT R166, R168, 0x4, RZ, 0xc0, !PT ;  /* 0x00000004a8a67812 */ /* 0x000fe400078ec0ff */
[----:B------:R-:W-:Y:S02]  /*17b0*/  LOP3.LUT R3, R2, 0x18, R167, 0xe2, !PT ;  /* 0x0000001802037812 */ /* 0x000fe400078ee2a7 */
[----:B------:R-:W-:Y:S01]  /*17c0*/  SEL R2, R7, R6, !P2 ;  /* 0x0000000607027207 */ /* 0x000fe20005000000 */
[----:B------:R-:W-:Y:S01]  /*17d0*/  IMAD.U32 R7, RZ, RZ, UR39 ;  /* 0x00000027ff077e24 */ /* 0x000fe2000f8e00ff */
[----:B------:R-:W-:Y:S01]  /*17e0*/  LOP3.LUT R165, R165, R8, RZ, 0xfc, !PT ;  /* 0x00000008a5a57212 */ /* 0x000fe200078efcff */
[----:B------:R-:W-:Y:S01]  /*17f0*/  @!P2 VIADD R5, R6, 0x1 ;  /* 0x000000010605a836 */ /* 0x000fe20000000000 */
[----:B------:R-:W-:Y:S01]  /*1800*/  LOP3.LUT R4, R4, 0x700, RZ, 0xc0, !PT ;  /* 0x0000070004047812 */ /* 0x000fe200078ec0ff */
[----:B------:R-:W-:Y:S01]  /*1810*/  IMAD.SHL.U32 R7, R7, 0x2000, RZ ;  /* 0x0000200007077824 */ /* 0x000fe200078e00ff */
[----:B------:R-:W-:Y:S01]  /*1820*/  LOP3.LUT R163, R163, 0xe00, RZ, 0xc0, !PT ;  /* 0x00000e00a3a37812 */ /* 0x000fe200078ec0ff */
[----:B------:R-:W-:Y:S01]  /*1830*/  IMAD R13, R2, 0x4, R5 ;  /* 0x00000004020d7824 */ /* 0x000fe200078e0205 */
[----:B------:R-:W-:Y:S01]  /*1840*/  LOP3.LUT R162, R3, R166, RZ, 0xfc, !PT ;  /* 0x000000a603a27212 */ /* 0x000fe200078efcff */
[----:B------:R-:W-:Y:S01]  /*1850*/  IMAD.IADD R164, R4, 0x1, R9 ;  /* 0x0000000104a47824 */ /* 0x000fe200078e0209 */
[----:B------:R-:W-:Y:S01]  /*1860*/  LOP3.LUT R2, R7, R165, RZ, 0xfc, !PT ;  /* 0x000000a507027212 */ /* 0x000fe200078efcff */
[----:B------:R-:W-:Y:S01]  /*1870*/  IMAD.SHL.U32 R13, R13, 0x40, RZ ;  /* 0x000000400d0d7824 */ /* 0x000fe200078e00ff */
[----:B------:R-:W-:Y:S01]  /*1880*/  LOP3.LUT R21, R162, R163, RZ, 0xfc, !PT ;  /* 0x000000a3a2157212 */ /* 0x000fe200078efcff */
[----:B------:R-:W-:Y:S01]  /*1890*/  IMAD.U32 R8, RZ, RZ, UR40 ;  /* 0x00000028ff087e24 */ /* 0x000fe2000f8e00ff */
[----:B------:R-:W-:Y:S01]  /*18a0*/  LOP3.LUT P3, RZ, R10, 0x10, RZ, 0xc0, !PT ;  /* 0x000000100aff7812 */ /* 0x000fe2000786c0ff */
[----:B------:R-:W-:Y:S01]  /*18b0*/  IMAD.IADD R3, R2, 0x1, R164 ;  /* 0x0000000102037824 */ /* 0x000fe200078e02a4 */
[----:B------:R-:W-:Y:S01]  /*18c0*/  LOP3.LUT P2, RZ, R168, 0x4, RZ, 0xc0, !PT ;  /* 0x00000004a8ff7812 */ /* 0x000fe2000784c0ff */
[----:B------:R-:W-:Y:S01]  /*18d0*/  IMAD.IADD R25, R2, 0x1, R13 ;  /* 0x0000000102197824 */ /* 0x000fe200078e020d */
[----:B------:R-:W-:Y:S01]  /*18e0*/  LOP3.LUT R173, R21, UR4, RZ, 0xfc, !PT ;  /* 0x0000000415ad7c12 */ /* 0x000fe2000f8efcff */
[--C-:B------:R-:W-:Y:S01]  /*18f0*/  IMAD R5, R3, 0x4, R26.reuse ;  /* 0x0000000403057824 */ /* 0x100fe200078e021a */
[----:B------:R-:W-:Y:S01]  /*1900*/  SEL R14, R14, 0xfffffff0, !P3 ;  /* 0xfffffff00e0e7807 */ /* 0x000fe20005800000 */
[----:B------:R-:W-:Y:S01]  /*1910*/  IMAD R9, R25, 0x4, R26 ;  /* 0x0000000419097824 */ /* 0x000fe200078e021a */
[----:B------:R-:W-:Y:S01]  /*1920*/  SEL R20, R20, 0x70, !P2 ;  /* 0x0000007014147807 */ /* 0x000fe20005000000 */
[----:B------:R-:W-:Y:S01]  /*1930*/  IMAD R173, R173, 0x4, R28 ;  /* 0x00000004adad7824 */ /* 0x000fe200078e021c */
[----:B------:R-:W-:Y:S01]  /*1940*/  UMOV UR4, 0xffffffff ;  /* 0xffffffff00047882 */ /* 0x000fe20000000000 */
[----:B------:R-:W-:Y:S01]  /*1950*/  IMAD.IADD R2, R5, 0x1, R14 ;  /* 0x0000000105027824 */ /* 0x000fe200078e020e */
[----:B------:R-:W-:Y:S01]  /*1960*/  ISETP.NE.AND P2, PT, R8, 0x1, PT ;  /* 0x000000010800780c */ /* 0x000fe20003f45270 */
[----:B------:R-:W-:Y:S01]  /*1970*/  IMAD.IADD R172, R173, 0x1, R20 ;  /* 0x00000001adac7824 */ /* 0x000fe200078e0214 */
[----:B------:R2:W3:Y:S01]  /*1980*/  LDS R152, [R173+0x200] ;  /* 0x00020000ad987984 */ /* 0x0004e20000000800 */
[----:B------:R-:W-:-:S02]  /*1990*/  IMAD R24, R3, 0x4, R28 ;  /* 0x0000000403187824 */ /* 0x000fc400078e021c */
[----:B------:R-:W-:Y:S01]  /*19a0*/  IMAD R25, R25, 0x4, R28 ;  /* 0x0000000419197824 */ /* 0x000fe200078e021c */
[----:B------:R2:W4:Y:S01]  /*19b0*/  LDS R153, [R173+0x600] ;  /* 0x00060000ad997984 */ /* 0x0005220000000800 */
[----:B------:R-:W-:-:S03]  /*19c0*/  IMAD.IADD R5, R14, 0x1, R9 ;  /* 0x000000010e057824 */ /* 0x000fc600078e0209 */
[----:B------:R2:W1:Y:S04]  /*19d0*/  LDS R154, [R172+0x200] ;  /* 0x00020000ac9a7984 */ /* 0x0004680000000800 */
[----:B------:R2:W1:Y:S04]  /*19e0*/  LDS R155, [R172+0x600] ;  /* 0x00060000ac9b7984 */ /* 0x0004680000000800 */
[----:B0-----:R2:W0:Y:S04]  /*19f0*/  LDS R0, [R24+0x10200] ;  /* 0x0102000018007984 */ /* 0x0014280000000800 */
[----:B------:R2:W0:Y:S04]  /*1a00*/  LDS R3, [R2] ;  /* 0x0000000002037984 */ /* 0x0004280000000800 */
[----:B------:R2:W0:Y:S04]  /*1a10*/  LDS R4, [R25+0x10200] ;  /* 0x0102000019047984 */ /* 0x0004280000000800 */
[----:B------:R2:W0:Y:S01]  /*1a20*/  LDS R6, [R5] ;  /* 0x0000000005067984 */ /* 0x0004220000000800 */
[----:B------:R-:W-:Y:S05]  /*1a30*/  BRA.DIV UR4, `(.L_x_22) ;  /* 0x000000da04007947 */ /* 0x000fea000b800000 */
[----:B------:R-:W-:Y:S01]  /*1a40*/  LOP3.LUT R7, R7, R162, RZ, 0xfc, !PT ;  /* 0x000000a207077212 */ /* 0x000fe200078efcff */
[----:B------:R-:W-:-:S04]  /*1a50*/  NOP ;  /* 0x0000000000007918 */ /* 0x000fc80000000000 */
[--C-:B------:R-:W-:Y:S02]  /*1a60*/  IMAD.IADD R27, R164, 0x1, R7.reuse ;  /* 0x00000001a41b7824 */ /* 0x100fe400078e0207 */
[----:B------:R-:W-:Y:S02]  /*1a70*/  IMAD.IADD R29, R13, 0x1, R7 ;  /* 0x000000010d1d7824 */ /* 0x000fe400078e0207 */
[--C-:B------:R-:W-:Y:S02]  /*1a80*/  IMAD R7, R27, 0x4, R26.reuse ;  /* 0x000000041b077824 */ /* 0x100fe400078e021a */
[----:B------:R-:W-:Y:S02]  /*1a90*/  IMAD R9, R29, 0x4, R26 ;  /* 0x000000041d097824 */ /* 0x000fe400078e021a */
[----:B------:R-:W-:Y:S02]  /*1aa0*/  IMAD R27, R27, 0x4, R28 ;  /* 0x000000041b1b7824 */ /* 0x000fe400078e021c */
[----:B------:R-:W-:-:S02]  /*1ab0*/  IMAD.IADD R8, R20, 0x1, R7 ;  /* 0x0000000114087824 */ /* 0x000fc400078e0207 */
[----:B------:R-:W-:Y:S01]  /*1ac0*/  IMAD R29, R29, 0x4, R28 ;  /* 0x000000041d1d7824 */ /* 0x000fe200078e021c */
[----:B0-----:R-:W-:Y:S01]  /*1ad0*/  STS [R27+0x10200], R0 ;  /* 0x010200001b007388 */ /* 0x001fe20000000800 */
[----:B------:R-:W-:-:S03]  /*1ae0*/  IMAD.IADD R7, R20, 0x1, R9 ;  /* 0x0000000114077824 */ /* 0x000fc600078e0209 */
[----:B------:R-:W-:Y:S04]  /*1af0*/  STS [R8], R3 ;  /* 0x0000000308007388 */ /* 0x000fe80000000800 */
[----:B------:R-:W-:Y:S04]  /*1b00*/  STS [R29+0x10200], R4 ;  /* 0x010200041d007388 */ /* 0x000fe80000000800 */
[----:B------:R-:W-:Y:S04]  /*1b10*/  STS [R7], R6 ;  /* 0x0000000607007388 */ /* 0x000fe80000000800 */
[----:B------:R-:W0:Y:S04]  /*1b20*/  LDS R9, [R24+0x11200] ;  /* 0x0112000018097984 */ /* 0x000e280000000800 */
[----:B------:R-:W2:Y:S04]  /*1b30*/  LDS R11, [R2+0x1000] ;  /* 0x00100000020b7984 */ /* 0x000ea80000000800 */
[----:B------:R-:W3:Y:S04]  /*1b40*/  LDS R10, [R25+0x11200] ;  /* 0x01120000190a7984 */ /* 0x000ee80000000800 */
[----:B------:R-:W4:Y:S01]  /*1b50*/  LDS R12, [R5+0x1000] ;  /* 0x00100000050c7984 */ /* 0x000f220000000800 */
[----:B------:R-:W-:-:S03]  /*1b60*/  NOP ;  /* 0x0000000000007918 */ /* 0x000fc60000000000 */
[----:B0-----:R-:W-:Y:S04]  /*1b70*/  STS [R27+0x11200], R9 ;  /* 0x011200091b007388 */ /* 0x001fe80000000800 */
[----:B--2---:R-:W-:Y:S04]  /*1b80*/  STS [R8+0x1000], R11 ;  /* 0x0010000b08007388 */ /* 0x004fe80000000800 */
[----:B---3--:R-:W-:Y:S04]  /*1b90*/  STS [R29+0x11200], R10 ;  /* 0x0112000a1d007388 */ /* 0x008fe80000000800 */
[----:B----4-:R-:W-:Y:S04]  /*1ba0*/  STS [R7+0x1000], R12 ;  /* 0x0010000c07007388 */ /* 0x010fe80000000800 */
        /* <DEDUP_REMOVED lines=41> */
[----:B0-----:R0:W-:Y:S04]  /*1e40*/  STS [R27+0x16200], R0 ;  /* 0x016200001b007388 */ /* 0x0011e80000000800 */
[----:B--2---:R0:W-:Y:S04]  /*1e50*/  STS [R8+0x6000], R3 ;  /* 0x0060000308007388 */ /* 0x0041e80000000800 */
[----:B---3--:R0:W-:Y:S04]  /*1e60*/  STS [R29+0x16200], R4 ;  /* 0x016200041d007388 */ /* 0x0081e80000000800 */
[----:B----4-:R0:W-:Y:S04]  /*1e70*/  STS [R7+0x6000], R6 ;  /* 0x0060000607007388 */ /* 0x0101e80000000800 */
[----:B------:R0:W2:Y:S04]  /*1e80*/  LDS R10, [R24+0x17200] ;  /* 0x01720000180a7984 */ /* 0x0000a80000000800 */
[----:B------:R0:W3:Y:S04]  /*1e90*/  LDS R9, [R2+0x7000] ;  /* 0x0070000002097984 */ /* 0x0000e80000000800 */
[----:B------:R0:W4:Y:S04]  /*1ea0*/  LDS R12, [R25+0x17200] ;  /* 0x01720000190c7984 */ /* 0x0001280000000800 */
[----:B------:R0:W0:Y:S01]  /*1eb0*/  LDS R28, [R5+0x7000] ;  /* 0x00700000051c7984 */ /* 0x0000220000000800 */
[----:B------:R-:W-:Y:S01]  /*1ec0*/  NOP ;  /* 0x0000000000007918 */ /* 0x000fe20000000000 */
.L_x_337:
[----:B--2---:R-:W-:Y:S04]  /*1ed0*/  STS [R27+0x17200], R10 ;  /* 0x0172000a1b007388 */ /* 0x004fe80000000800 */
[----:B---3--:R-:W-:Y:S04]  /*1ee0*/  STS [R8+0x7000], R9 ;  /* 0x0070000908007388 */ /* 0x008fe80000000800 */
[----:B----4-:R-:W-:Y:S04]  /*1ef0*/  STS [R29+0x17200], R12 ;  /* 0x0172000c1d007388 */ /* 0x010fe80000000800 */
[----:B0-----:R1:W-:Y:S04]  /*1f00*/  STS [R7+0x7000], R28 ;  /* 0x0070001c07007388 */ /* 0x0013e80000000800 */
[----:B------:R-:W-:Y:S04]  /*1f10*/  LDS R156, [R173+0x300] ;  /* 0x00030000ad9c7984 */ /* 0x000fe80000000800 */
[----:B------:R-:W-:Y:S04]  /*1f20*/  LDS R157, [R173+0x700] ;  /* 0x00070000ad9d7984 */ /* 0x000fe80000000800 */
[----:B------:R-:W-:Y:S04]  /*1f30*/  LDS R158, [R172+0x300] ;  /* 0x00030000ac9e7984 */ /* 0x000fe80000000800 */
[----:B------:R-:W0:Y:S01]  /*1f40*/  LDS R159, [R172+0x700] ;  /* 0x00070000ac9f7984 */ /* 0x000e220000000800 */
[----:B------:R-:W-:Y:S01]  /*1f50*/  @!PT LDS RZ, [RZ] ;  /* 0x00000000fffff984 */ /* 0x000fe20000000800 */
[----:B------:R-:W-:Y:S01]  /*1f60*/  @!PT LDS RZ, [RZ] ;  /* 0x00000000fffff984 */ /* 0x000fe20000000800 */
[----:B------:R-:W-:Y:S01]  /*1f70*/  @!PT LDS RZ, [RZ] ;  /* 0x00000000fffff984 */ /* 0x000fe20000000800 */
[----:B------:R-:W-:Y:S01]  /*1f80*/  @!PT LDS RZ, [RZ] ;  /* 0x00000000fffff984 */ /* 0x000fe20000000800 */
[----:B------:R2:W-:Y:S06]  /*1f90*/  MEMBAR.ALL.CTA ;  /* 0x0000000000007992 */ /* 0x0005ec0000008000 */
[----:B--2---:R-:W2:Y:S01]  /*1fa0*/  FENCE.VIEW.ASYNC.S ;  /* 0x00000000000073c6 */ /* 0x004ea20000000000 */
[----:B------:R-:W-:Y:S05]  /*1fb0*/  WARPSYNC.ALL ;  /* 0x0000000000007948 */ /* 0x000fea0003800000 */
[----:B------:R-:W-:Y:S01]  /*1fc0*/  R2UR UR4, R26 ;  /* 0x000000001a0472ca */ /* 0x000fe200000e0000 */
[----:B--2---:R-:W-:Y:S06]  /*1fd0*/  BAR.SYNC.DEFER_BLOCKING 0x2, 0x100 ;  /* 0x0084000000007b1d */ /* 0x004fec0000010000 */
[----:B------:R-:W-:-:S06]  /*1fe0*/  UMOV UR11, 0xc0000040 ;  /* 0xc0000040000b7882 */ /* 0x000fcc0000000000 */
[----:B------:R-:W-:-:S04]  /*1ff0*/  USHF.R.U32.HI UR4, URZ, 0x4, UR4 ;  /* 0x000000043f047899 */ /* 0x000fc80008011604 */
[----:B------:R-:W-:-:S04]  /*2000*/  ULOP3.LUT UR4, UR4, 0x3fff, URZ, 0xc0, !UPT ;  /* 0x00003fff04047892 */ /* 0x000fc8000f8ec03f */
[----:B------:R-:W-:-:S04]  /*2010*/  ULOP3.LUT UR7, UR4, 0x10000, URZ, 0xfc, !UPT ;  /* 0x0001000004077892 */ /* 0x000fc8000f8efc3f */
[----:B------:R-:W-:Y:S01]  /*2020*/  ULEA UR4, UR39, UR7, 0xb ;  /* 0x0000000727047291 */ /* 0x000fe2000f8e583f */
[----:B-1----:R-:W-:-:S03]  /*2030*/  WARPGROUP.ARRIVE ;  /* 0x00000000000079c5 */ /* 0x002fc60000000000 */
[----:B------:R-:W-:-:S03]  /*2040*/  UIADD3 UR6, UR4, 0x10, URZ ;  /* 0x0000001004067890 */ /* 0x000fc6000fffe03f */
[----:B------:R-:W-:Y:S02]  /*2050*/  UMOV UR10, UR4 ;  /* 0x00000004000a7c82 */ /* 0x000fe40008000000 */
[----:B------:R-:W-:Y:S01]  /*2060*/  HGMMA.64x256x8.F32.TF32 R24, R152, gdesc[UR8], RZ, !UPT, gsb0 ;  /* 0x07e0000898187df0 */ /* 0x000fe2000c0028ff */
[----:B------:R-:W-:Y:S01]  /*2070*/  UMOV UR11, 0xc0000040 ;  /* 0xc0000040000b7882 */ /* 0x000fe20000000000 */
[----:B------:R-:W-:Y:S01]  /*2080*/  UMOV UR10, UR6 ;  /* 0x00000006000a7c82 */ /* 0x000fe20008000000 */
[----:B------:R-:W-:Y:S02]  /*2090*/  UIADD3 UR6, UR4, 0x20, URZ ;  /* 0x0000002004067890 */ /* 0x000fe4000fffe03f */
[----:B------:R-:W-:Y:S01]  /*20a0*/  UIADD3 UR4, UR4, 0x30, URZ ;  /* 0x0000003004047890 */ /* 0x000fe2000fffe03f */
[----:B------:R-:W-:Y:S02]  /*20b0*/  WARPGROUP.DEPBAR.LE gsb0, 0x0 ;  /* 0x00008000000079c5 */ /* 0x000fe40000010000 */
[----:B0-----:R-:W-:-:S15]  /*20c0*/  WARPGROUP.ARRIVE ;  /* 0x00000000000079c5 */ /* 0x001fde0000000000 */
[----:B------:R-:W-:-:S05]  /*20d0*/  NOP ;  /* 0x0000000000007918 */ /* 0x000fca0000000000 */
[----:B------:R-:W-:Y:S01]  /*20e0*/  HGMMA.64x256x8.F32.TF32 R24, R156, gdesc[UR8], R24, gsb0 ;  /* 0x07e000089c187df0 */ /* 0x000fe20008002818 */
[----:B------:R-:W-:Y:S01]  /*20f0*/  UMOV UR10, UR6 ;  /* 0x00000006000a7c82 */ /* 0x000fe20008000000 */
[----:B------:R-:W-:Y:S01]  /*2100*/  UMOV UR11, 0xc0000040 ;  /* 0xc0000040000b7882 */ /* 0x000fe20000000000 */
[----:B------:R-:W-:Y:S02]  /*2110*/  WARPGROUP.DEPBAR.LE gsb0, 0x0 ;  /* 0x00008000000079c5 */ /* 0x000fe40000010000 */
[----:B------:R-:W-:Y:S04]  /*2120*/  LDS R152, [R173+0x400] ;  /* 0x00040000ad987984 */ /* 0x000fe80000000800 */
[----:B------:R-:W-:Y:S04]  /*2130*/  LDS R153, [R173+0x800] ;  /* 0x00080000ad997984 */ /* 0x000fe80000000800 */
[----:B------:R-:W-:Y:S04]  /*2140*/  LDS R154, [R172+0x400] ;  /* 0x00040000ac9a7984 */ /* 0x000fe80000000800 */
[----:B------:R-:W0:Y:S02]  /*2150*/  LDS R155, [R172+0x800] ;  /* 0x00080000ac9b7984 */ /* 0x000e240000000800 */
[----:B0-----:R-:W-:-:S09]  /*2160*/  WARPGROUP.ARRIVE ;  /* 0x00000000000079c5 */ /* 0x001fd20000000000 */
        /* <DEDUP_REMOVED lines=9> */
[----:B------:R-:W-:Y:S03]  /*2200*/  HGMMA.64x256x8.F32.TF32 R24, R156, gdesc[UR8], R24, gsb0 ;  /* 0x07e000089c187df0 */ /* 0x000fe60008002818 */
[----:B------:R-:W-:Y:S02]  /*2210*/  WARPGROUP.DEPBAR.LE gsb0, 0x0 ;  /* 0x00008000000079c5 */ /* 0x000fe40000010000 */
[----:B------:R-:W-:Y:S05]  /*2220*/  @!P2 BRA `(.L_x_23) ;  /* 0x000000180004a947 */ /* 0x000fea0003800000 */
[----:B------:R-:W-:Y:S05]  /*2230*/  @!P0 BRA `(.L_x_24) ;  /* 0x0000000000048947 */ /* 0x000fea0003800000 */
[----:B------:R-:W-:Y:S01]  /*2240*/  BPT.TRAP 0x1 ;  /* 0x000000040000795c */ /* 0x000fe20000300000 */
.L_x_24:
[----:B------:R-:W-:Y:S05]  /*2250*/  @P1 BRA `(.L_x_25) ;  /* 0x0000000000181947 */ /* 0x000fea0003800000 */
[----:B------:R-:W0:Y:S01]  /*2260*/  S2UR UR5, SR_CgaCtaId ;  /* 0x00000000000579c3 */ /* 0x000e220000008800 */
[----:B------:R-:W-:Y:S02]  /*2270*/  UMOV UR4, 0x400 ;  /* 0x0000040000047882 */ /* 0x000fe40000000000 */
[----:B0-----:R-:W-:-:S06]  /*2280*/  ULEA UR4, UR5, UR4, 0x18 ;  /* 0x0000000405047291 */ /* 0x001fcc000f8ec03f */
[----:B------:R-:W-:-:S04]  /*2290*/  LEA R0, R169, UR4, 0x3 ;  /* 0x00000004a9007c11 */ /* 0x000fc8000f8e18ff */
[----:B------:R-:W0:Y:S02]  /*22a0*/  SYNCS.PHASECHK.TRANS64.TRYWAIT P1, [R0+URZ], R171 ;  /* 0x000000ab000075a7 */ /* 0x000e24000802017f */
[----:B0-----:R-:W-:Y:S05]  /*22b0*/  @!P1 BRA `(.L_x_26) ;  /* 0x000000d400589947 */ /* 0x001fea0003800000 */
.L_x_25:
[----:B------:R-:W1:Y:S01]  /*22c0*/  S2UR UR5, SR_CgaCtaId ;  /* 0x00000000000579c3 */ /* 0x000e620000008800 */
[----:B------:R-:W-:Y:S01]  /*22d0*/  UMOV UR4, 0x400 ;  /* 0x0000040000047882 */ /* 0x000fe20000000000 */
[C---:B0-----:R-:W-:Y:S02]  /*22e0*/  IMAD.SHL.U32 R0, R169.reuse, 0x2000, RZ ;  /* 0x00002000a9007824 */ /* 0x041fe400078e00ff */
[----:B------:R-:W-:Y:S02]  /*22f0*/  IMAD.SHL.U32 R176, R169, 0x1000, RZ ;  /* 0x00001000a9b07824 */ /* 0x000fe400078e00ff */
[----:B------:R-:W-:Y:S01]  /*2300*/  IMAD.U32 R177, RZ, RZ, UR39 ;  /* 0x00000027ffb17e24 */ /* 0x000fe2000f8e00ff */
[C---:B------:R-:W-:Y:S02]  /*2310*/  LOP3.LUT R2, R0.reuse, R165, RZ, 0xfc, !PT ;  /* 0x000000a500027212 */ /* 0x040fe400078efcff */
[----:B------:R-:W-:-:S03]  /*2320*/  LOP3.LUT R0, R0, R162, RZ, 0xfc, !PT ;  /* 0x000000a200007212 */ /* 0x000fc600078efcff */
[C-C-:B------:R-:W-:Y:S02]  /*2330*/  IMAD.IADD R3, R164.reuse, 0x1, R2.reuse ;  /* 0x00000001a4037824 */ /* 0x140fe400078e0202 */
[C---:B------:R-:W-:Y:S02]  /*2340*/  IMAD.IADD R7, R13.reuse, 0x1, R2 ;  /* 0x000000010d077824 */ /* 0x040fe400078e0202 */
[--C-:B------:R-:W-:Y:S02]  /*2350*/  IMAD.IADD R11, R164, 0x1, R0.reuse ;  /* 0x00000001a40b7824 */ /* 0x100fe400078e0200 */
[----:B------:R-:W-:Y:S01]  /*2360*/  IMAD.IADD R15, R13, 0x1, R0 ;  /* 0x000000010d0f7824 */ /* 0x000fe200078e0200 */
[----:B-1----:R-:W-:-:S06]  /*2370*/  ULEA UR4, UR5, UR4, 0x18 ;  /* 0x0000000405047291 */ /* 0x002fcc000f8ec03f */
[----:B------:R-:W-:-:S04]  /*2380*/  IMAD.U32 R174, RZ, RZ, UR4 ;  /* 0x00000004ffae7e24 */ /* 0x000fc8000f8e00ff */
[----:B------:R-:W-:Y:S02]  /*2390*/  VIADD R8, R174, 0x10200 ;  /* 0x00010200ae087836 */ /* 0x000fe40000000000 */
[C---:B------:R-:W-:Y:S02]  /*23a0*/  IMAD R156, R3.reuse, 0x4, R174 ;  /* 0x00000004039c7824 */ /* 0x040fe400078e02ae */
[--C-:B------:R-:W-:Y:S01]  /*23b0*/  IMAD R5, R3, 0x4, R8.reuse ;  /* 0x0000000403057824 */ /* 0x100fe200078e0208 */
[----:B------:R-:W-:Y:S01]  /*23c0*/  LOP3.LUT R3, R176, R21, RZ, 0xfc, !PT ;  /* 0x00000015b0037212 */ /* 0x000fe200078efcff */
[C---:B------:R-:W-:Y:S01]  /*23d0*/  IMAD R9, R7.reuse, 0x4, R8 ;  /* 0x0000000407097824 */ /* 0x040fe200078e0208 */
[----:B------:R-:W0:Y:S01]  /*23e0*/  LDS R2, [R156+0x10200] ;  /* 0x010200009c027984 */ /* 0x000e220000000800 */
[----:B------:R-:W-:Y:S02]  /*23f0*/  IMAD.IADD R5, R14, 0x1, R5 ;  /* 0x000000010e057824 */ /* 0x000fe400078e0205 */
[----:B------:R-:W-:-:S02]  /*2400*/  IMAD R157, R7, 0x4, R174 ;  /* 0x00000004079d7824 */ /* 0x000fc400078e02ae */
[----:B------:R-:W-:Y:S01]  /*2410*/  IMAD.IADD R9, R14, 0x1, R9 ;  /* 0x000000010e097824 */ /* 0x000fe200078e0209 */
[----:B------:R-:W1:Y:S01]  /*2420*/  LDS R4, [R5] ;  /* 0x0000000005047984 */ /* 0x000e620000000800 */
[--C-:B------:R-:W-:Y:S02]  /*2430*/  IMAD R3, R3, 0x4, R174.reuse ;  /* 0x0000000403037824 */ /* 0x100fe400078e02ae */
[C---:B------:R-:W-:Y:S01]  /*2440*/  IMAD R159, R11.reuse, 0x4, R174 ;  /* 0x000000040b9f7824 */ /* 0x040fe200078e02ae */
[----:B------:R-:W2:Y:S01]  /*2450*/  LDS R6, [R157+0x10200] ;  /* 0x010200009d067984 */ /* 0x000ea20000000800 */
[--C-:B------:R-:W-:Y:S02]  /*2460*/  IMAD R11, R11, 0x4, R8.reuse ;  /* 0x000000040b0b7824 */ /* 0x100fe400078e0208 */
[----:B------:R-:W-:Y:S01]  /*2470*/  IMAD R155, R15, 0x4, R8 ;  /* 0x000000040f9b7824 */ /* 0x000fe200078e0208 */
[----:B------:R-:W3:Y:S01]  /*2480*/  LDS R7, [R9] ;  /* 0x0000000009077984 */ /* 0x000ee20000000800 */
[----:B------:R-:W-:-:S02]  /*2490*/  IMAD.IADD R12, R20, 0x1, R3 ;  /* 0x00000001140c7824 */ /* 0x000fc400078e0203 */
[C---:B------:R-:W-:Y:S01]  /*24a0*/  IMAD.IADD R11, R20.reuse, 0x1, R11 ;  /* 0x00000001140b7824 */ /* 0x040fe200078e020b */
[----:B------:R-:W-:Y:S01]  /*24b0*/  LDS R152, [R3+0x200] ;  /* 0x0002000003987984 */ /* 0x000fe20000000800 */
[----:B------:R-:W-:Y:S02]  /*24c0*/  IMAD R171, R15, 0x4, R174 ;  /* 0x000000040fab7824 */ /* 0x000fe400078e02ae */
[----:B------:R-:W-:Y:S01]  /*24d0*/  IMAD.IADD R0, R20, 0x1, R155 ;  /* 0x0000000114007824 */ /* 0x000fe200078e029b */
[----:B------:R-:W-:Y:S04]  /*24e0*/  LDS R153, [R3+0x600] ;  /* 0x0006000003997984 */ /* 0x000fe80000000800 */
[----:B------:R-:W-:Y:S04]  /*24f0*/  LDS R154, [R12+0x200] ;  /* 0x000200000c9a7984 */ /* 0x000fe80000000800 */
[----:B------:R4:W-:Y:S01]  /*2500*/  LDS R155, [R12+0x600] ;  /* 0x000600000c9b7984 */ /* 0x0009e20000000800 */
[----:B------:R-:W-:Y:S01]  /*2510*/  NOP ;  /* 0x0000000000007918 */ /* 0x000fe20000000000 */
[----:B----4-:R-:W4:Y:S02]  /*2520*/  LDC R12, c[0x0][0x28c] ;  /* 0x0000a300ff0c7b82 */ /* 0x010f240000000800 */
[----:B0-----:R-:W-:Y:S04]  /*2530*/  STS [R159+0x10200], R2 ;  /* 0x010200029f007388 */ /* 0x001fe80000000800 */
[----:B-1----:R-:W-:Y:S04]  /*2540*/  STS [R11], R4 ;  /* 0x000000040b007388 */ /* 0x002fe80000000800 */
[----:B--2---:R-:W-:Y:S04]  /*2550*/  STS [R171+0x10200], R6 ;  /* 0x01020006ab007388 */ /* 0x004fe80000000800 */
[----:B---3--:R-:W-:Y:S04]  /*2560*/  STS [R0], R7 ;  /* 0x0000000700007388 */ /* 0x008fe80000000800 */
[----:B------:R-:W0:Y:S04]  /*2570*/  LDS R8, [R156+0x11200] ;  /* 0x011200009c087984 */ /* 0x000e280000000800 */
[----:B------:R-:W1:Y:S01]  /*2580*/  LDS R10, [R5+0x1000] ;  /* 0x00100000050a7984 */ /* 0x000e620000000800 */
[----:B----4-:R-:W-:-:S03]  /*2590*/  ISETP.GE.AND P1, PT, R12, 0x41, PT ;  /* 0x000000410c00780c */ /* 0x010fc60003f26270 */
[----:B------:R-:W2:Y:S04]  /*25a0*/  LDS R3, [R157+0x11200] ;  /* 0x011200009d037984 */ /* 0x000ea80000000800 */
[----:B------:R-:W3:Y:S01]  /*25b0*/  LDS R15, [R9+0x1000] ;  /* 0x00100000090f7984 */ /* 0x000ee20000000800 */
[----:B------:R-:W-:-:S03]  /*25c0*/  NOP ;  /* 0x0000000000007918 */ /* 0x000fc60000000000 */
[----:B0-----:R-:W-:Y:S04]  /*25d0*/  STS [R159+0x11200], R8 ;  /* 0x011200089f007388 */ /* 0x001fe80000000800 */
[----:B-1----:R-:W-:Y:S04]  /*25e0*/  STS [R11+0x1000], R10 ;  /* 0x0010000a0b007388 */ /* 0x002fe80000000800 */
[----:B--2---:R-:W-:Y:S04]  /*25f0*/  STS [R171+0x11200], R3 ;  /* 0x01120003ab007388 */ /* 0x004fe80000000800 */
[----:B---3--:R-:W-:Y:S04]  /*2600*/  STS [R0+0x1000], R15 ;  /* 0x0010000f00007388 */ /* 0x008fe80000000800 */
[----:B------:R-:W0:Y:S04]  /*2610*/  LDS R2, [R156+0x12200] ;  /* 0x012200009c027984 */ /* 0x000e280000000800 */
[----:B------:R-:W1:Y:S04]  /*2620*/  LDS R4, [R5+0x2000] ;  /* 0x0020000005047984 */ /* 0x000e680000000800 */
        /* <DEDUP_REMOVED lines=48> */
[----:B0-----:R0:W-:Y:S04]  /*2930*/  STS [R159+0x17200], R3 ;  /* 0x017200039f007388 */ /* 0x0011e80000000800 */
[----:B-1----:R0:W-:Y:S04]  /*2940*/  STS [R11+0x7000], R8 ;  /* 0x007000080b007388 */ /* 0x0021e80000000800 */
[----:B--2---:R0:W-:Y:S04]  /*2950*/  STS [R171+0x17200], R10 ;  /* 0x0172000aab007388 */ /* 0x0041e80000000800 */
[----:B---3--:R0:W-:Y:S01]  /*2960*/  STS [R0+0x7000], R15 ;  /* 0x0070000f00007388 */ /* 0x0081e20000000800 */
[----:B------:R-:W-:Y:S05]  /*2970*/  @!P1 BRA `(.L_x_27) ;  /* 0x0000000c002c9947 */ /* 0x000fea0003800000 */
[----:B------:R-:W-:Y:S01]  /*2980*/  R2UR UR4, R169 ;  /* 0x00000000a90472ca */ /* 0x000fe200000e0000 */
[----:B------:R-:W-:Y:S01]  /*2990*/  UIADD3 UR5, UR40, -0x1, URZ ;  /* 0xffffffff28057890 */ /* 0x000fe2000fffe03f */
[----:B------:R-:W-:-:S05]  /*29a0*/  IMAD.U32 R177, RZ, RZ, UR39 ;  /* 0x00000027ffb17e24 */ /* 0x000fca000f8e00ff */
[----:B------:R-:W-:-:S08]  /*29b0*/  IMAD.U32 R178, RZ, RZ, UR5 ;  /* 0x00000005ffb27e24 */ /* 0x000fd0000f8e00ff */
.L_x_36:
[----:B------:R-:W-:-:S04]  /*29c0*/  UIADD3 UR5, UR4, 0x1, URZ ;  /* 0x0000000104057890 */ /* 0x000fc8000fffe03f */
[----:B------:R-:W-:-:S04]  /*29d0*/  UISETP.NE.AND UP0, UPT, UR5, 0x4, UPT ;  /* 0x000000040500788c */ /* 0x000fc8000bf05270 */
[----:B------:R-:W-:Y:S02]  /*29e0*/  USEL UR6, URZ, 0x1, UP0 ;  /* 0x000000013f067887 */ /* 0x000fe40008000000 */
[----:B------:R-:W-:-:S04]  /*29f0*/  USEL UR5, UR5, URZ, UP0 ;  /* 0x0000003f05057287 */ /* 0x000fc80008000000 */
[----:B------:R-:W-:Y:S02]  /*2a00*/  LOP3.LUT R170, R170, UR6, RZ, 0x3c, !PT ;  /* 0x00000006aaaa7c12 */ /* 0x000fe4000f8e3cff */
[----:B------:R-:W-:Y:S01]  /*2a10*/  IMAD.U32 R169, RZ, RZ, UR5 ;  /* 0x00000005ffa97e24 */ /* 0x000fe2000f8e00ff */
[----:B------:R-:W-:Y:S06]  /*2a20*/  @!P0 BRA `(.L_x_28) ;  /* 0x0000000000048947 */ /* 0x000fec0003800000 */
[----:B------:R-:W-:Y:S01]  /*2a30*/  BPT.TRAP 0x1 ;  /* 0x000000040000795c */ /* 0x000fe20000300000 */
.L_x_28:
[----:B0-----:R-:W0:Y:S01]  /*2a40*/  S2R R0, SR_TID.X ;  /* 0x0000000000007919 */ /* 0x001e220000002100 */
[----:B------:R-:W-:Y:S01]  /*2a50*/  MOV R174, 0x400 ;  /* 0x0000040000ae7802 */ /* 0x000fe20000000f00 */
[----:B------:R-:W-:Y:S01]  /*2a60*/  ULEA UR6, UR4, UR7, 0xb ;  /* 0x0000000704067291 */ /* 0x000fe2000f8e583f */
[----:B------:R-:W1:Y:S01]  /*2a70*/  S2R R5, SR_CgaCtaId ;  /* 0x0000000000057919 */ /* 0x000e620000008800 */
[----:B------:R-:W-:-:S05]  /*2a80*/  UMOV UR11, 0xc0000040 ;  /* 0xc0000040000b7882 */ /* 0x000fca0000000000 */
[----:B------:R-:W-:Y:S01]  /*2a90*/  UMOV UR10, UR6 ;  /* 0x00000006000a7c82 */ /* 0x000fe20008000000 */
[C---:B0-----:R-:W-:Y:S01]  /*2aa0*/  IMAD.SHL.U32 R163, R0.reuse, 0x10, RZ ;  /* 0x0000001000a37824 */ /* 0x041fe200078e00ff */
[----:B------:R-:W-:Y:S01]  /*2ab0*/  SHF.R.U32.HI R168, RZ, 0x2, R0 ;  /* 0x00000002ffa87819 */ /* 0x000fe20000011600 */
[----:B------:R-:W-:Y:S01]  /*2ac0*/  IMAD.SHL.U32 R0, R0, 0x8, RZ ;  /* 0x0000000800007824 */ /* 0x000fe200078e00ff */
[----:B-1----:R-:W-:Y:S02]  /*2ad0*/  LEA R174, R5, R174, 0x18 ;  /* 0x000000ae05ae7211 */ /* 0x002fe400078ec0ff */
[----:B------:R-:W-:Y:S02]  /*2ae0*/  LOP3.LUT R163, R163, 0xe00, RZ, 0xc0, !PT ;  /* 0x00000e00a3a37812 */ /* 0x000fe400078ec0ff */
[C---:B------:R-:W-:Y:S01]  /*2af0*/  LOP3.LUT R166, R168.reuse, 0x4, RZ, 0xc0, !PT ;  /* 0x00000004a8a67812 */ /* 0x040fe200078ec0ff */
[----:B------:R-:W-:Y:S01]  /*2b00*/  IMAD R4, R169, 0x8, R174 ;  /* 0x00000008a9047824 */ /* 0x000fe200078e02ae */
[----:B------:R-:W-:-:S02]  /*2b10*/  LOP3.LUT R167, R168, 0x3, RZ, 0xc0, !PT ;  /* 0x00000003a8a77812 */ /* 0x000fc400078ec0ff */
[----:B------:R-:W-:Y:S02]  /*2b20*/  LOP3.LUT R2, R163, R166, RZ, 0xfc, !PT ;  /* 0x000000a6a3027212 */ /* 0x000fe400078efcff */
[----:B------:R-:W-:Y:S02]  /*2b30*/  SHF.L.U32 R5, R170, 0x1f, RZ ;  /* 0x0000001faa057819 */ /* 0x000fe400000006ff */
[----:B------:R-:W-:Y:S02]  /*2b40*/  LOP3.LUT R3, R2, R167, RZ, 0xfc, !PT ;  /* 0x000000a702037212 */ /* 0x000fe400078efcff */
[----:B------:R0:W1:Y:S02]  /*2b50*/  SYNCS.PHASECHK.TRANS64.TRYWAIT P1, [R4+URZ], R5 ;  /* 0x00000005040075a7 */ /* 0x000064000802017f */
[----:B------:R-:W-:Y:S01]  /*2b60*/  LOP3.LUT R0, R3, 0x18, R0, 0xf8, !PT ;  /* 0x0000001803007812 */ /* 0x000fe200078ef800 */
[----:B------:R-:W-:Y:S01]  /*2b70*/  IMAD.U32 R3, RZ, RZ, UR4 ;  /* 0x00000004ff037e24 */ /* 0x000fe2000f8e00ff */
[----:B------:R-:W-:-:S03]  /*2b80*/  UIADD3 UR4, UR6, 0x10, URZ ;  /* 0x0000001006047890 */ /* 0x000fc6000fffe03f */
[----:B------:R-:W-:-:S04]  /*2b90*/  IMAD R3, R3, 0x1000, R0 ;  /* 0x0000100003037824 */ /* 0x000fc800078e0200 */
[----:B------:R-:W-:-:S04]  /*2ba0*/  IMAD R3, R3, 0x4, R174 ;  /* 0x0000000403037824 */ /* 0x000fc800078e02ae */
[----:B------:R-:W-:Y:S01]  /*2bb0*/  IMAD.IADD R2, R20, 0x1, R3 ;  /* 0x0000000114027824 */ /* 0x000fe200078e0203 */
[----:B------:R-:W-:Y:S04]  /*2bc0*/  LDS R156, [R3+0x300] ;  /* 0x00030000039c7984 */ /* 0x000fe80000000800 */
[----:B------:R-:W-:Y:S04]  /*2bd0*/  LDS R157, [R3+0x700] ;  /* 0x00070000039d7984 */ /* 0x000fe80000000800 */
[----:B------:R-:W-:Y:S04]  /*2be0*/  LDS R158, [R2+0x300] ;  /* 0x00030000029e7984 */ /* 0x000fe80000000800 */
[----:B------:R-:W2:Y:S01]  /*2bf0*/  LDS R159, [R2+0x700] ;  /* 0x00070000029f7984 */ /* 0x000ea20000000800 */
[----:B------:R-:W-:Y:S01]  /*2c00*/  @!PT LDS RZ, [RZ] ;  /* 0x00000000fffff984 */ /* 0x000fe20000000800 */
[----:B------:R-:W-:Y:S01]  /*2c10*/  @!PT LDS RZ, [RZ] ;  /* 0x00000000fffff984 */ /* 0x000fe20000000800 */
[----:B------:R-:W-:Y:S01]  /*2c20*/  @!PT LDS RZ, [RZ] ;  /* 0x00000000fffff984 */ /* 0x000fe20000000800 */
[----:B------:R-:W-:Y:S01]  /*2c30*/  @!PT LDS RZ, [RZ] ;  /* 0x00000000fffff984 */ /* 0x000fe20000000800 */
[----:B------:R3:W-:Y:S06]  /*2c40*/  MEMBAR.ALL.CTA ;  /* 0x0000000000007992 */ /* 0x0007ec0000008000 */
[----:B---3--:R-:W3:Y:S02]  /*2c50*/  FENCE.VIEW.ASYNC.S ;  /* 0x00000000000073c6 */ /* 0x008ee40000000000 */
[----:B---3--:R-:W-:Y:S06]  /*2c60*/  BAR.SYNC.DEFER_BLOCKING 0x2, 0x100 ;  /* 0x0084000000007b1d */ /* 0x008fec0000010000 */
[----:B------:R-:W-:-:S06]  /*2c70*/  WARPGROUP.ARRIVE ;  /* 0x00000000000079c5 */ /* 0x000fcc0000000000 */
[----:B------:R-:W-:Y:S01]  /*2c80*/  HGMMA.64x256x8.F32.TF32 R24, R152, gdesc[UR8], R24, gsb0 ;  /* 0x07e0000898187df0 */ /* 0x000fe20008002818 */
[----:B------:R-:W-:Y:S01]  /*2c90*/  UMOV UR10, UR4 ;  /* 0x00000004000a7c82 */ /* 0x000fe20008000000 */
[----:B------:R-:W-:Y:S01]  /*2ca0*/  UMOV UR11, 0xc0000040 ;  /* 0xc0000040000b7882 */ /* 0x000fe20000000000 */
[----:B------:R-:W-:Y:S02]  /*2cb0*/  WARPGROUP.DEPBAR.LE gsb0, 0x0 ;  /* 0x00008000000079c5 */ /* 0x000fe40000010000 */
[----:B--2---:R-:W-:-:S15]  /*2cc0*/  WARPGROUP.ARRIVE ;  /* 0x00000000000079c5 */ /* 0x004fde0000000000 */
[----:B------:R-:W-:-:S08]  /*2cd0*/  NOP ;  /* 0x0000000000007918 */ /* 0x000fd00000000000 */
[----:B------:R-:W-:Y:S03]  /*2ce0*/  HGMMA.64x256x8.F32.TF32 R24, R156, gdesc[UR8], R24, gsb0 ;  /* 0x07e000089c187df0 */ /* 0x000fe60008002818 */
[----:B------:R-:W-:Y:S02]  /*2cf0*/  WARPGROUP.DEPBAR.LE gsb0, 0x0 ;  /* 0x00008000000079c5 */ /* 0x000fe40000010000 */
[----:B------:R0:W2:Y:S04]  /*2d00*/  LDS R152, [R3+0x400] ;  /* 0x0004000003987984 */ /* 0x0000a80000000800 */
[----:B------:R0:W3:Y:S04]  /*2d10*/  LDS R153, [R3+0x800] ;  /* 0x0008000003997984 */ /* 0x0000e80000000800 */
[----:B------:R0:W4:Y:S04]  /*2d20*/  LDS R154, [R2+0x400] ;  /* 0x00040000029a7984 */ /* 0x0001280000000800 */
[----:B------:R0:W0:Y:S01]  /*2d30*/  LDS R155, [R2+0x800] ;  /* 0x00080000029b7984 */ /* 0x0000220000000800 */
[----:B-1----:R-:W-:Y:S05]  /*2d40*/  @!P0 BRA `(.L_x_29) ;  /* 0x0000000000048947 */ /* 0x002fea0003800000 */
[----:B------:R-:W-:Y:S01]  /*2d50*/  BPT.TRAP 0x1 ;  /* 0x000000040000795c */ /* 0x000fe20000300000 */
.L_x_29:
[----:B------:R-:W2:Y:S01]  /*2d60*/  LDL R6, [R1+0x50] ;  /* 0x0000500001067983 */ /* 0x000ea20000100800 */
[----:B------:R-:W-:-:S04]  /*2d70*/  IMAD R0, R177, 0x8, R174 ;  /* 0x00000008b1007824 */ /* 0x000fc800078e02ae */
[----:B------:R-:W-:-:S05]  /*2d80*/  VIADD R0, R0, 0x20 ;  /* 0x0000002000007836 */ /* 0x000fca0000000000 */
[----:B------:R-:W-:-:S04]  /*2d90*/  PRMT R0, RZ, 0x654, R0 ;  /* 0x00000654ff007816 */ /* 0x000fc80000000000 */
[----:B------:R1:W-:Y:S01]  /*2da0*/  SYNCS.ARRIVE.TRANS64.RED.A1T0 RZ, [R0+URZ], RZ ;  /* 0x000000ff00ff79a7 */ /* 0x0003e2000810043f */
[----:B--2---:R-:W-:-:S13]  /*2db0*/  ISETP.GT.U32.AND P2, PT, R6, 0x1, PT ;  /* 0x000000010600780c */ /* 0x004fda0003f44070 */
[----:B-1----:R-:W-:Y:S05]  /*2dc0*/  @P2 BRA `(.L_x_30) ;  /* 0x0000000000042947 */ /* 0x002fea0003800000 */
[----:B------:R-:W-:Y:S01]  /*2dd0*/  BPT.TRAP 0x1 ;  /* 0x000000040000795c */ /* 0x000fe20000300000 */
.L_x_30:
[----:B------:R-:W-:Y:S01]  /*2de0*/  UIADD3 UR4, UR6, 0x20, URZ ;  /* 0x0000002006047890 */ /* 0x000fe2000fffe03f */
[----:B0--34-:R-:W-:Y:S01]  /*2df0*/  WARPGROUP.ARRIVE ;  /* 0x00000000000079c5 */ /* 0x019fe20000000000 */
[----:B------:R-:W-:Y:S01]  /*2e00*/  UMOV UR11, 0xc0000040 ;  /* 0xc0000040000b7882 */ /* 0x000fe20000000000 */
[----:B------:R-:W-:-:S04]  /*2e10*/  VIADD R177, R177, 0x1 ;  /* 0x00000001b1b17836 */ /* 0x000fc80000000000 */
[----:B------:R-:W-:Y:S01]  /*2e20*/  UMOV UR10, UR4 ;  /* 0x00000004000a7c82 */ /* 0x000fe20008000000 */
[C---:B------:R-:W-:Y:S01]  /*2e30*/  ISETP.NE.AND P2, PT, R177.reuse, 0x4, PT ;  /* 0x00000004b100780c */ /* 0x040fe20003f45270 */
[----:B------:R-:W-:Y:S03]  /*2e40*/  HGMMA.64x256x8.F32.TF32 R24, R152, gdesc[UR8], R24, gsb0 ;  /* 0x07e0000898187df0 */ /* 0x000fe60008002818 */
[----:B------:R-:W-:Y:S01]  /*2e50*/  SEL R177, R177, RZ, P2 ;  /* 0x000000ffb1b17207 */ /* 0x000fe20001000000 */
[----:B------:R-:W-:Y:S02]  /*2e60*/  WARPGROUP.DEPBAR.LE gsb0, 0x0 ;  /* 0x00008000000079c5 */ /* 0x000fe40000010000 */
[----:B------:R0:W1:Y:S04]  /*2e70*/  LDS R156, [R3+0x500] ;  /* 0x00050000039c7984 */ /* 0x0000680000000800 */
[----:B------:R0:W2:Y:S04]  /*2e80*/  LDS R157, [R3+0x900] ;  /* 0x00090000039d7984 */ /* 0x0000a80000000800 */
[----:B------:R0:W3:Y:S04]  /*2e90*/  LDS R158, [R2+0x500] ;  /* 0x00050000029e7984 */ /* 0x0000e80000000800 */
[----:B------:R0:W4:Y:S01]  /*2ea0*/  LDS R159, [R2+0x900] ;  /* 0x00090000029f7984 */ /* 0x0001220000000800 */
[----:B------:R-:W-:Y:S05]  /*2eb0*/  @!P0 BRA `(.L_x_31) ;  /* 0x0000000000048947 */ /* 0x000fea0003800000 */
[----:B------:R-:W-:Y:S01]  /*2ec0*/  BPT.TRAP 0x1 ;  /* 0x000000040000795c */ /* 0x000fe20000300000 */
.L_x_31:
[C---:B------:R-:W-:Y:S01]  /*2ed0*/  IMAD.SHL.U32 R176, R169.reuse, 0x1000, RZ ;  /* 0x00001000a9b07824 */ /* 0x040fe200078e00ff */
[----:B------:R-:W-:Y:S01]  /*2ee0*/  BSSY B0, `(.L_x_32) ;  /* 0x0000007000007945 */ /* 0x000fe20003800000 */
[----:B------:R-:W-:-:S03]  /*2ef0*/  IMAD.SHL.U32 R15, R169, 0x2000, RZ ;  /* 0x00002000a90f7824 */ /* 0x000fc600078e00ff */
[----:B0-----:R-:W-:Y:S02]  /*2f00*/  LOP3.LUT R3, R176, R21, RZ, 0xfc, !PT ;  /* 0x00000015b0037212 */ /* 0x001fe400078efcff */
[----:B------:R-:W-:Y:S01]  /*2f10*/  LOP3.LUT R0, R15, R165, RZ, 0xfc, !PT ;  /* 0x000000a50f007212 */ /* 0x000fe200078efcff */
[----:B------:R-:W-:Y:S06]  /*2f20*/  @P1 BRA `(.L_x_33) ;  /* 0x0000000000081947 */ /* 0x000fec0003800000 */
[----:B------:R-:W0:Y:S02]  /*2f30*/  SYNCS.PHASECHK.TRANS64.TRYWAIT P1, [R4+URZ], R5 ;  /* 0x00000005040075a7 */ /* 0x000e24000802017f */
[----:B0-----:R-:W-:Y:S05]  /*2f40*/  @!P1 BRA `(.L_x_34) ;  /* 0x000000c800489947 */ /* 0x001fea0003800000 */
.L_x_33:
[----:B------:R-:W-:Y:S05]  /*2f50*/  BSYNC B0 ;  /* 0x0000000000007941 */ /* 0x000fea0003800000 */
.L_x_32:
[--C-:B------:R-:W-:Y:S01]  /*2f60*/  IMAD.IADD R2, R164, 0x1, R0.reuse ;  /* 0x00000001a4027824 */ /* 0x100fe200078e0200 */
[----:B------:R-:W-:Y:S01]  /*2f70*/  UMOV UR4, 0xffffffff ;  /* 0xffffffff00047882 */ /* 0x000fe20000000000 */
[----:B------:R-:W-:Y:S02]  /*2f80*/  VIADD R5, R174, 0x10200 ;  /* 0x00010200ae057836 */ /* 0x000fe40000000000 */
[----:B------:R-:W-:Y:S02]  /*2f90*/  IMAD.IADD R0, R13, 0x1, R0 ;  /* 0x000000010d007824 */ /* 0x000fe400078e0200 */
[--C-:B------:R-:W-:Y:S02]  /*2fa0*/  IMAD R7, R3, 0x4, R174.reuse ;  /* 0x0000000403077824 */ /* 0x100fe400078e02ae */
[--C-:B------:R-:W-:Y:S02]  /*2fb0*/  IMAD R3, R2, 0x4, R5.reuse ;  /* 0x0000000402037824 */ /* 0x100fe400078e0205 */
[----:B------:R-:W-:Y:S01]  /*2fc0*/  IMAD R155, R0, 0x4, R5 ;  /* 0x00000004009b7824 */ /* 0x000fe200078e0205 */
[----:B------:R0:W0:Y:S01]  /*2fd0*/  LDS R152, [R7+0x200] ;  /* 0x0002000007987984 */ /* 0x0000220000000800 */
[----:B------:R-:W-:-:S02]  /*2fe0*/  IMAD R9, R2, 0x4, R174 ;  /* 0x0000000402097824 */ /* 0x000fc400078e02ae */
[----:B------:R-:W-:Y:S01]  /*2ff0*/  IMAD R11, R0, 0x4, R174 ;  /* 0x00000004000b7824 */ /* 0x000fe200078e02ae */
[----:B------:R0:W0:Y:S01]  /*3000*/  LDS R153, [R7+0x600] ;  /* 0x0006000007997984 */ /* 0x0000220000000800 */
[----:B------:R-:W-:Y:S02]  /*3010*/  IMAD.IADD R6, R20, 0x1, R7 ;  /* 0x0000000114067824 */ /* 0x000fe400078e0207 */
[C---:B------:R-:W-:Y:S01]  /*3020*/  IMAD.IADD R10, R14.reuse, 0x1, R3 ;  /* 0x000000010e0a7824 */ /* 0x040fe200078e0203 */
[----:B------:R0:W0:Y:S01]  /*3030*/  LDS R0, [R9+0x10200] ;  /* 0x0102000009007984 */ /* 0x0000220000000800 */
[----:B------:R-:W-:-:S03]  /*3040*/  IMAD.IADD R12, R14, 0x1, R155 ;  /* 0x000000010e0c7824 */ /* 0x000fc600078e029b */
[----:B------:R0:W0:Y:S04]  /*3050*/  LDS R3, [R11+0x10200] ;  /* 0x010200000b037984 */ /* 0x0000280000000800 */
[----:B------:R0:W0:Y:S04]  /*3060*/  LDS R154, [R6+0x200] ;  /* 0x00020000069a7984 */ /* 0x0000280000000800 */
[----:B------:R0:W0:Y:S04]  /*3070*/  LDS R155, [R6+0x600] ;  /* 0x00060000069b7984 */ /* 0x0000280000000800 */
[----:B------:R0:W0:Y:S04]  /*3080*/  LDS R2, [R10] ;  /* 0x000000000a027984 */ /* 0x0000280000000800 */
        /* <DEDUP_REMOVED lines=69> */
[----:B---3--:R0:W-:Y:S04]  /*34e0*/  STS [R175+0x6000], R4 ;  /* 0x00600004af007388 */ /* 0x0081e80000000800 */
[----:B------:R0:W1:Y:S04]  /*34f0*/  LDS R6, [R9+0x17200] ;  /* 0x0172000009067984 */ /* 0x0000680000000800 */
[----:B------:R0:W2:Y:S04]  /*3500*/  LDS R8, [R10+0x7000] ;  /* 0x007000000a087984 */ /* 0x0000a80000000800 */
[----:B------:R0:W3:Y:S04]  /*3510*/  LDS R5, [R11+0x17200] ;  /* 0x017200000b057984 */ /* 0x0000e80000000800 */
[----:B------:R0:W0:Y:S01]  /*3520*/  LDS R180, [R12+0x7000] ;  /* 0x007000000cb47984 */ /* 0x0000220000000800 */
[----:B------:R-:W-:Y:S01]  /*3530*/  NOP ;  /* 0x0000000000007918 */ /* 0x000fe20000000000 */
.L_x_347:
[----:B-1----:R1:W-:Y:S01]  /*3540*/  STS [R171+0x17200], R6 ;  /* 0x01720006ab007388 */ /* 0x0023e20000000800 */
[----:B------:R-:W-:Y:S05]  /*3550*/  WARPSYNC.ALL ;  /* 0x0000000000007948 */ /* 0x000fea0003800000 */
[----:B--2---:R1:W-:Y:S04]  /*3560*/  STS [R173+0x7000], R8 ;  /* 0x00700008ad007388 */ /* 0x0043e80000000800 */
[----:B---3--:R1:W-:Y:S04]  /*3570*/  STS [R172+0x17200], R5 ;  /* 0x01720005ac007388 */ /* 0x0083e80000000800 */
[----:B0-----:R1:W-:Y:S01]  /*3580*/  STS [R175+0x7000], R180 ;  /* 0x007000b4af007388 */ /* 0x0013e20000000800 */
[----:B------:R-:W-:Y:S01]  /*3590*/  UIADD3 UR4, UR6, 0x30, URZ ;  /* 0x0000003006047890 */ /* 0x000fe2000fffe03f */
[----:B----4-:R-:W-:Y:S01]  /*35a0*/  WARPGROUP.ARRIVE ;  /* 0x00000000000079c5 */ /* 0x010fe20000000000 */
[----:B------:R-:W-:Y:S01]  /*35b0*/  UMOV UR11, 0xc0000040 ;  /* 0xc0000040000b7882 */ /* 0x000fe20000000000 */
[C---:B------:R-:W-:Y:S01]  /*35c0*/  ISETP.GT.AND P1, PT, R178.reuse, 0x2, PT ;  /* 0x00000002b200780c */ /* 0x040fe20003f24270 */
[----:B------:R-:W-:-:S03]  /*35d0*/  VIADD R178, R178, 0xffffffff ;  /* 0xffffffffb2b27836 */ /* 0x000fc60000000000 */
[----:B------:R-:W-:Y:S01]  /*35e0*/  UMOV UR10, UR4 ;  /* 0x00000004000a7c82 */ /* 0x000fe20008000000 */
[----:B------:R-:W-:Y:S01]  /*35f0*/  R2UR UR4, R169 ;  /* 0x00000000a90472ca */ /* 0x000fe200000e0000 */
[----:B------:R-:W-:Y:S03]  /*3600*/  HGMMA.64x256x8.F32.TF32 R24, R156, gdesc[UR8], R24, gsb0 ;  /* 0x07e000089c187df0 */ /* 0x000fe60008002818 */
[----:B------:R-:W-:-:S04]  /*3610*/  WARPGROUP.DEPBAR.LE gsb0, 0x0 ;  /* 0x00008000000079c5 */ /* 0x000fc80000010000 */
[----:B-1----:R-:W-:Y:S07]  /*3620*/  @P1 BRA `(.L_x_36) ;  /* 0xfffffff000e41947 */ /* 0x002fee000383ffff */
.L_x_27:
[----:B0-----:R-:W0:Y:S01]  /*3630*/  S2R R0, SR_TID.X ;  /* 0x0000000000007919 */ /* 0x001e220000002100 */
[----:B------:R-:W-:Y:S01]  /*3640*/  LOP3.LUT R163, R167, R163, R166, 0xfe, !PT ;  /* 0x000000a3a7a37212 */ /* 0x000fe200078efea6 */
[----:B------:R-:W-:Y:S01]  /*3650*/  IMAD.MOV.U32 R3, RZ, RZ, -0x3fffffc0 ;  /* 0xc0000040ff037424 */ /* 0x000fe200078e00ff */
[----:B------:R-:W-:-:S04]  /*3660*/  LEA R2, R169, UR7, 0xb ;  /* 0x00000007a9027c11 */ /* 0x000fc8000f8e58ff */
[C---:B------:R-:W-:Y:S01]  /*3670*/  R2UR UR6, R2.reuse ;  /* 0x00000000020672ca */ /* 0x040fe200000e0000 */
[----:B------:R-:W-:Y:S01]  /*3680*/  VIADD R4, R2, 0x10 ;  /* 0x0000001002047836 */ /* 0x000fe20000000000 */
[----:B------:R-:W-:Y:S01]  /*3690*/  R2UR UR7, R3 ;  /* 0x00000000030772ca */ /* 0x000fe200000e0000 */
[----:B0-----:R-:W-:-:S05]  /*36a0*/  IMAD.SHL.U32 R0, R0, 0x8, RZ ;  /* 0x0000000800007824 */ /* 0x001fca00078e00ff */
[----:B------:R-:W-:-:S05]  /*36b0*/  LOP3.LUT R5, R163, 0x18, R0, 0xf8, !PT ;  /* 0x00000018a3057812 */ /* 0x000fca00078ef800 */
[----:B------:R-:W-:-:S04]  /*36c0*/  IMAD.IADD R5, R5, 0x1, R176 ;  /* 0x0000000105057824 */ /* 0x000fc800078e02b0 */
[----:B------:R-:W-:Y:S02]  /*36d0*/  IMAD R7, R5, 0x4, R174 ;  /* 0x0000000405077824 */ /* 0x000fe400078e02ae */
[----:B------:R-:W-:Y:S02]  /*36e0*/  IMAD.MOV.U32 R5, RZ, RZ, -0x3fffffc0 ;  /* 0xc0000040ff057424 */ /* 0x000fe400078e00ff */
[----:B------:R-:W-:Y:S01]  /*36f0*/  IMAD.IADD R20, R20, 0x1, R7 ;  /* 0x0000000114147824 */ /* 0x000fe200078e0207 */
        /* <DEDUP_REMOVED lines=9> */
[----:B-1----:R-:W1:Y:S02]  /*3790*/  FENCE.VIEW.ASYNC.S ;  /* 0x00000000000073c6 */ /* 0x002e640000000000 */
[----:B-1----:R-:W-:Y:S06]  /*37a0*/  BAR.SYNC.DEFER_BLOCKING 0x2, 0x100 ;  /* 0x0084000000007b1d */ /* 0x002fec0000010000 */
[----:B------:R-:W-:-:S06]  /*37b0*/  WARPGROUP.ARRIVE ;  /* 0x00000000000079c5 */ /* 0x000fcc0000000000 */
[----:B------:R-:W-:Y:S01]  /*37c0*/  HGMMA.64x256x8.F32.TF32 R24, R152, gdesc[UR4], R24, gsb0 ;  /* 0x07e0000498187df0 */ /* 0x000fe20008002818 */
[----:B------:R-:W-:Y:S02]  /*37d0*/  R2UR UR6, R4 ;  /* 0x00000000040672ca */ /* 0x000fe400000e0000 */
[----:B------:R-:W-:Y:S01]  /*37e0*/  R2UR UR7, R5 ;  /* 0x00000000050772ca */ /* 0x000fe200000e0000 */
[----:B------:R-:W-:Y:S02]  /*37f0*/  WARPGROUP.DEPBAR.LE gsb0, 0x0 ;  /* 0x00008000000079c5 */ /* 0x000fe40000010000 */
[----:B0-----:R-:W-:-:S15]  /*3800*/  WARPGROUP.ARRIVE ;  /* 0x00000000000079c5 */ /* 0x001fde0000000000 */
[----:B------:R-:W-:-:S07]  /*3810*/  NOP ;  /* 0x0000000000007918 */ /* 0x000fce0000000000 */
[----:B------:R-:W-:Y:S03]  /*3820*/  HGMMA.64x256x8.F32.TF32 R24, R156, gdesc[UR4], R24, gsb0 ;  /* 0x07e000049c187df0 */ /* 0x000fe60008002818 */
[----:B------:R-:W-:Y:S02]  /*3830*/  WARPGROUP.DEPBAR.LE gsb0, 0x0 ;  /* 0x00008000000079c5 */ /* 0x000fe40000010000 */
[----:B------:R0:W1:Y:S04]  /*3840*/  LDS R152, [R7+0x400] ;  /* 0x0004000007987984 */ /* 0x0000680000000800 */
[----:B------:R0:W2:Y:S04]  /*3850*/  LDS R153, [R7+0x800] ;  /* 0x0008000007997984 */ /* 0x0000a80000000800 */
[----:B------:R0:W3:Y:S04]  /*3860*/  LDS R154, [R20+0x400] ;  /* 0x00040000149a7984 */ /* 0x0000e80000000800 */
[----:B------:R0:W4:Y:S01]  /*3870*/  LDS R155, [R20+0x800] ;  /* 0x00080000149b7984 */ /* 0x0001220000000800 */
[----:B------:R-:W-:Y:S05]  /*3880*/  @!P0 BRA `(.L_x_37) ;  /* 0x0000000000048947 */ /* 0x000fea0003800000 */
[----:B------:R-:W-:Y:S01]  /*3890*/  BPT.TRAP 0x1 ;  /* 0x000000040000795c */ /* 0x000fe20000300000 */
.L_x_37:
[----:B------:R-:W2:Y:S01]  /*38a0*/  LDL R0, [R1+0x50] ;  /* 0x0000500001007983 */ /* 0x000ea20000100800 */
[----:B------:R-:W-:-:S04]  /*38b0*/  IMAD R174, R177, 0x8, R174 ;  /* 0x00000008b1ae7824 */ /* 0x000fc800078e02ae */
[----:B------:R-:W-:-:S05]  /*38c0*/  VIADD R174, R174, 0x20 ;  /* 0x00000020aeae7836 */ /* 0x000fca0000000000 */
[----:B------:R-:W-:-:S04]  /*38d0*/  PRMT R174, RZ, 0x654, R174 ;  /* 0x00000654ffae7816 */ /* 0x000fc800000000ae */
[----:B------:R0:W-:Y:S01]  /*38e0*/  SYNCS.ARRIVE.TRANS64.RED.A1T0 RZ, [R174+URZ], RZ ;  /* 0x000000ffaeff79a7 */ /* 0x0001e2000810043f */
[----:B--2---:R-:W-:-:S13]  /*38f0*/  ISETP.GT.U32.AND P1, PT, R0, 0x1, PT ;  /* 0x000000010000780c */ /* 0x004fda0003f24070 */
[----:B0-----:R-:W-:Y:S05]  /*3900*/  @P1 BRA `(.L_x_38) ;  /* 0x0000000000041947 */ /* 0x001fea0003800000 */
[----:B------:R-:W-:Y:S01]  /*3910*/  BPT.TRAP 0x1 ;  /* 0x000000040000795c */ /* 0x000fe20000300000 */
.L_x_38:
[C---:B------:R-:W-:Y:S01]  /*3920*/  VIADD R4, R2.reuse, 0x20 ;  /* 0x0000002002047836 */ /* 0x040fe20000000000 */
[----:B-1-34-:R-:W-:Y:S01]  /*3930*/  WARPGROUP.ARRIVE ;  /* 0x00000000000079c5 */ /* 0x01afe20000000000 */
[----:B------:R-:W-:Y:S02]  /*3940*/  IMAD.MOV.U32 R5, RZ, RZ, -0x3fffffc0 ;  /* 0xc0000040ff057424 */ /* 0x000fe400078e00ff */
[----:B------:R-:W-:Y:S01]  /*3950*/  VIADD R2, R2, 0x30 ;  /* 0x0000003002027836 */ /* 0x000fe20000000000 */
[----:B------:R-:W-:Y:S01]  /*3960*/  R2UR UR6, R4 ;  /* 0x00000000040672ca */ /* 0x000fe200000e0000 */
[----:B------:R-:W-:Y:S01]  /*3970*/  IMAD.MOV.U32 R3, RZ, RZ, -0x3fffffc0 ;  /* 0xc0000040ff037424 */ /* 0x000fe200078e00ff */
[----:B------:R-:W-:-:S13]  /*3980*/  R2UR UR7, R5 ;  /* 0x00000000050772ca */ /* 0x000fda00000e0000 */
[----:B------:R-:W-:Y:S01]  /*3990*/  HGMMA.64x256x8.F32.TF32 R24, R152, gdesc[UR4], R24, gsb0 ;  /* 0x07e0000498187df0 */ /* 0x000fe20008002818 */
[----:B------:R-:W-:Y:S02]  /*39a0*/  R2UR UR6, R2 ;  /* 0x00000000020672ca */ /* 0x000fe400000e0000 */
[----:B------:R-:W-:Y:S01]  /*39b0*/  R2UR UR7, R3 ;  /* 0x00000000030772ca */ /* 0x000fe200000e0000 */
[----:B------:R-:W-:Y:S02]  /*39c0*/  WARPGROUP.DEPBAR.LE gsb0, 0x0 ;  /* 0x00008000000079c5 */ /* 0x000fe40000010000 */
[----:B------:R-:W-:Y:S04]  /*39d0*/  LDS R156, [R7+0x500] ;  /* 0x00050000079c7984 */ /* 0x000fe80000000800 */
[----:B------:R-:W-:Y:S04]  /*39e0*/  LDS R157, [R7+0x900] ;  /* 0x00090000079d7984 */ /* 0x000fe80000000800 */
[----:B------:R-:W-:Y:S04]  /*39f0*/  LDS R158, [R20+0x500] ;  /* 0x00050000149e7984 */ /* 0x000fe80000000800 */
[----:B------:R-:W0:Y:S02]  /*3a00*/  LDS R159, [R20+0x900] ;  /* 0x00090000149f7984 */ /* 0x000e240000000800 */
[----:B0-----:R-:W-:-:S08]  /*3a10*/  WARPGROUP.ARRIVE ;  /* 0x00000000000079c5 */ /* 0x001fd00000000000 */
[----:B------:R-:W-:Y:S03]  /*3a20*/  HGMMA.64x256x8.F32.TF32 R24, R156, gdesc[UR4], R24, gsb0 ;  /* 0x07e000049c187df0 */ /* 0x000fe60008002818 */
[----:B------:R-:W-:Y:S02]  /*3a30*/  WARPGROUP.DEPBAR.LE gsb0, 0x0 ;  /* 0x00008000000079c5 */ /* 0x000fe40000010000 */
.L_x_23:
[----:B------:R-:W-:Y:S05]  /*3a40*/  @!P0 BRA `(.L_x_39) ;  /* 0x0000000000048947 */ /* 0x000fea0003800000 */
[----:B------:R-:W-:Y:S01]  /*3a50*/  BPT.TRAP 0x1 ;  /* 0x000000040000795c */ /* 0x000fe20000300000 */
.L_x_39:
[----:B------:R-:W2:Y:S01]  /*3a60*/  LDL R0, [R1+0x50] ;  /* 0x0000500001007983 */ /* 0x000ea20000100800 */
[----:B------:R-:W0:Y:S01]  /*3a70*/  S2UR UR6, SR_CgaCtaId ;  /* 0x00000000000679c3 */ /* 0x000e220000008800 */
[----:B------:R-:W-:Y:S01]  /*3a80*/  UIADD3 UR39, UR40, UR39, URZ ;  /* 0x0000002728277290 */ /* 0x000fe2000fffe03f */
[----:B------:R-:W-:-:S03]  /*3a90*/  UMOV UR5, 0x400 ;  /* 0x0000040000057882 */ /* 0x000fc60000000000 */
[----:B------:R-:W-:-:S04]  /*3aa0*/  ULEA UR4, UR39, 0xfffffff8, 0x3 ;  /* 0xfffffff827047891 */ /* 0x000fc8000f8e183f */
[----:B------:R-:W-:Y:S02]  /*3ab0*/  ULOP3.LUT UR4, UR4, 0x18, URZ, 0xc0, !UPT ;  /* 0x0000001804047892 */ /* 0x000fe4000f8ec03f */
[----:B0-----:R-:W-:-:S04]  /*3ac0*/  ULEA UR5, UR6, UR5, 0x18 ;  /* 0x0000000506057291 */ /* 0x001fc8000f8ec03f */
[----:B------:R-:W-:-:S04]  /*3ad0*/  UIADD3 UR4, UR5, 0x20, UR4 ;  /* 0x0000002005047890 */ /* 0x000fc8000fffe004 */
[----:B------:R-:W-:-:S09]  /*3ae0*/  UPRMT UR4, URZ, 0x654, UR4 ;  /* 0x000006543f047896 */ /* 0x000fd20008000004 */
[----:B------:R-:W-:Y:S01]  /*3af0*/  SYNCS.ARRIVE.TRANS64.RED.A1T0 RZ, [UR4], RZ ;  /* 0x000000ffffff79a7 */ /* 0x000fe20008100404 */
[----:B--2---:R-:W-:-:S13]  /*3b00*/  ISETP.GT.U32.AND P0, PT, R0, 0x1, PT ;  /* 0x000000010000780c */ /* 0x004fda0003f04070 */
[----:B------:R-:W-:Y:S05]  /*3b10*/  @P0 BRA `(.L_x_40) ;  /* 0x0000000000040947 */ /* 0x000fea0003800000 */
[----:B------:R-:W-:Y:S01]  /*3b20*/  BPT.TRAP 0x1 ;  /* 0x000000040000795c */ /* 0x000fe20000300000 */
.L_x_40:
[----:B------:R-:W0:Y:S01]  /*3b30*/  S2R R4, SR_TID.X ;  /* 0x0000000000047919 */ /* 0x000e220000002100 */
[----:B------:R-:W1:Y:S01]  /*3b40*/  LDC R7, c[0x0][0x288] ;  /* 0x0000a200ff077b82 */ /* 0x000e620000000800 */
[----:B------:R-:W-:Y:S01]  /*3b50*/  USHF.R.U32.HI UR4, URZ, 0x2, UR39 ;  /* 0x000000023f047899 */ /* 0x000fe20008011627 */
[----:B------:R-:W-:Y:S01]  /*3b60*/  IMAD.SHL.U32 R13, R18, 0x80, RZ ;  /* 0x00000080120d7824 */ /* 0x000fe200078e00ff */
[----:B------:R-:W-:Y:S01]  /*3b70*/  LOP3.LUT R168, R168, 0x7, RZ, 0xc0, !PT ;  /* 0x00000007a8a87812 */ /* 0x000fe200078ec0ff */
[----:B------:R-:W-:Y:S01]  /*3b80*/  ULDC UR8, c[0x0][0x284] ;  /* 0x0000a10000087ab9 */ /* 0x000fe20000000800 */
[----:B------:R-:W-:Y:S01]  /*3b90*/  ULOP3.LUT UR4, UR4, 0x1, URZ, 0xc0, !UPT ;  /* 0x0000000104047892 */ /* 0x000fe2000f8ec03f */
[----:B------:R-:W-:Y:S01]  /*3ba0*/  LOP3.LUT R0, R19, 0x1, RZ, 0xc0, !PT ;  /* 0x0000000113007812 */ /* 0x000fe200078ec0ff */
[----:B------:R-:W-:Y:S01]  /*3bb0*/  UISETP.GT.U32.AND UP1, UPT, UR39, 0x3, UPT ;  /* 0x000000032700788c */ /* 0x000fe2000bf24070 */
[----:B------:R-:W-:Y:S01]  /*3bc0*/  SHF.R.S32.HI R153, RZ, 0x1f, R17 ;  /* 0x0000001fff997819 */ /* 0x000fe20000011411 */
[----:B------:R-:W-:Y:S01]  /*3bd0*/  UISETP.NE.U32.AND UP0, UPT, UR4, 0x1, UPT ;  /* 0x000000010400788c */ /* 0x000fe2000bf05070 */
[----:B------:R-:W-:Y:S01]  /*3be0*/  ULDC.64 UR6, c[0x0][0x5d0] ;  /* 0x0001740000067ab9 */ /* 0x000fe20000000a00 */
[----:B------:R-:W-:Y:S01]  /*3bf0*/  UISETP.LT.U32.AND UP1, UPT, UR40, 0x4, UP1 ;  /* 0x000000042800788c */ /* 0x000fe20008f21070 */
[----:B------:R-:W-:Y:S01]  /*3c00*/  IMAD.SHL.U32 R3, R0, 0x40, RZ ;  /* 0x0000004000037824 */ /* 0x000fe200078e00ff */
[----:B------:R-:W-:-:S02]  /*3c10*/  UISETP.GT.U32.AND UP0, UPT, UR40, 0x3, !UP0 ;  /* 0x000000032800788c */ /* 0x000fc4000c704070 */
[----:B------:R-:W-:Y:S02]  /*3c20*/  USEL UR5, URZ, 0x1, !UP1 ;  /* 0x000000013f057887 */ /* 0x000fe4000c800000 */
[----:B------:R-:W-:Y:S01]  /*3c30*/  USEL UR4, URZ, 0x1, !UP0 ;  /* 0x000000013f047887 */ /* 0x000fe2000c000000 */
[----:B------:R-:W-:Y:S01]  /*3c40*/  LOP3.LUT R3, R3, 0x40, R168, 0xe2, !PT ;  /* 0x0000004003037812 */ /* 0x000fe200078ee2a8 */
[----:B------:R-:W-:Y:S02]  /*3c50*/  ULOP3.LUT UR39, UR39, 0x3, URZ, 0xc0, !UPT ;  /* 0x0000000327277892 */ /* 0x000fe4000f8ec03f */
[----:B------:R-:W-:Y:S01]  /*3c60*/  ULOP3.LUT UR38, UR4, UR38, UR5, 0x96, !UPT ;  /* 0x0000002604267292 */ /* 0x000fe2000f8e9605 */
[C---:B0-----:R-:W-:Y:S01]  /*3c70*/  LOP3.LUT R2, R4.reuse, 0x60, RZ, 0xc0, !PT ;  /* 0x0000006004027812 */ /* 0x041fe200078ec0ff */
[C---:B------:R-:W-:Y:S01]  /*3c80*/  IMAD.SHL.U32 R9, R4.reuse, 0x2, RZ ;  /* 0x0000000204097824 */ /* 0x040fe200078e00ff */
[----:B------:R-:W-:Y:S02]  /*3c90*/  LOP3.LUT R4, R4, 0x3, RZ, 0xc0, !PT ;  /* 0x0000000304047812 */ /* 0x000fe400078ec0ff */
[----:B------:R-:W-:Y:S01]  /*3ca0*/  SHF.R.U32.HI R11, RZ, 0x1, R2 ;  /* 0x00000001ff0b7819 */ /* 0x000fe20000011602 */
[----:B------:R-:W-:Y:S01]  /*3cb0*/  IMAD.SHL.U32 R2, R16, 0x100, RZ ;  /* 0x0000010010027824 */ /* 0x000fe200078e00ff */
[----:B------:R-:W-:Y:S01]  /*3cc0*/  LOP3.LUT R9, R9, 0x6, RZ, 0xc0, !PT ;  /* 0x0000000609097812 */ /* 0x000fe200078ec0ff */
[----:B-1----:R-:W-:Y:S01]  /*3cd0*/  IMAD R15, R4, -0x2, R7 ;  /* 0xfffffffe040f7824 */ /* 0x002fe200078e0207 */
[----:B------:R-:W-:Y:S01]  /*3ce0*/  IADD3 R5, RZ, -R11, -R168 ;  /* 0x8000000bff057210 */ /* 0x000fe20007ffe8a8 */
[----:B------:R-:W-:Y:S01]  /*3cf0*/  IMAD R4, R153, UR6, RZ ;  /* 0x0000000699047c24 */ /* 0x000fe2000f8e02ff */
[----:B------:R-:W-:Y:S01]  /*3d00*/  ISETP.GE.AND P0, PT, R2, R7, PT ;  /* 0x000000070200720c */ /* 0x000fe20003f06270 */
[----:B------:R-:W-:Y:S01]  /*3d10*/  IMAD.WIDE R6, R18, 0x80, RZ ;  /* 0x0000008012067825 */ /* 0x000fe200078e02ff */
[----:B------:R-:W-:-:S02]  /*3d20*/  PRMT R8, R9, 0x6540, R16 ;  /* 0x0000654009087816 */ /* 0x000fc40000000010 */
[----:B------:R-:W-:Y:S01]  /*3d30*/  ISETP.GE.OR P0, PT, R13, UR8, P0 ;  /* 0x000000080d007c0c */ /* 0x000fe20008706670 */
[----:B------:R-:W-:Y:S01]  /*3d40*/  IMAD R0, R0, -0x40, R5 ;  /* 0xffffffc000007824 */ /* 0x000fe200078e0205 */
[----:B------:R-:W-:Y:S01]  /*3d50*/  SHF.R.S32.HI R9, RZ, 0x1f, R8 ;  /* 0x0000001fff097819 */ /* 0x000fe20000011408 */
[----:B------:R-:W-:Y:S01]  /*3d60*/  IMAD R21, R17, UR7, R4 ;  /* 0x0000000711157c24 */ /* 0x000fe2000f8e0204 */
[----:B------:R-:W-:Y:S01]  /*3d70*/  LOP3.LUT R167, R6, R3, R11, 0xfe, !PT ;  /* 0x0000000306a77212 */ /* 0x000fe200078efe0b */
[----:B------:R-:W-:Y:S01]  /*3d80*/  IMAD.IADD R2, R15, 0x1, -R2 ;  /* 0x000000010f027824 */ /* 0x000fe200078e0a02 */
[----:B------:R-:W-:Y:S01]  /*3d90*/  IADD3 R0, -R13, UR8, R0 ;  /* 0x000000080d007c10 */ /* 0x000fe2000fffe100 */
[----:B------:R-:W-:-:S04]  /*3da0*/  IMAD.WIDE.U32 R4, R17, UR6, R8 ;  /* 0x0000000611047c25 */ /* 0x000fc8000f8e0008 */
[----:B------:R-:W-:Y:S02]  /*3db0*/  IMAD.IADD R5, R5, 0x1, R21 ;  /* 0x0000000105057824 */ /* 0x000fe400078e0215 */
[----:B------:R-:W-:Y:S01]  /*3dc0*/  IMAD.MOV.U32 R18, RZ, RZ, -0x1 ;  /* 0xffffffffff127424 */ /* 0x000fe200078e00ff */
[----:B------:R-:W-:Y:S06]  /*3dd0*/  @P0 BRA `(.L_x_41) ;  /* 0x0000007c00180947 */ /* 0x000fec0003800000 */
[----:B------:R-:W0:Y:S01]  /*3de0*/  LDC.64 R10, c[0x0][0x5c8] ;  /* 0x00017200ff0a7b82 */ /* 0x000e220000000a00 */
[----:B-----5:R-:W-:Y:S01]  /*3df0*/  FSETP.NEU.AND P0, PT, R23, RZ, PT ;  /* 0x000000ff1700720b */ /* 0x020fe20003f0d000 */
[----:B------:R-:W-:Y:S01]  /*3e00*/  BSSY B0, `(.L_x_41) ;  /* 0x00007c3000007945 */ /* 0x000fe20003800000 */
[----:B------:R-:W-:-:S04]  /*3e10*/  ISETP.GT.AND P1, PT, R2, RZ, PT ;  /* 0x000000ff0200720c */ /* 0x000fc80003f24270 */
[----:B------:R-:W-:Y:S01]  /*3e20*/  ISETP.GT.AND P2, PT, R0, RZ, P1 ;  /* 0x000000ff0000720c */ /* 0x000fe20000f44270 */
[-C--:B0-----:R-:W-:Y:S02]  /*3e30*/  IMAD R12, R7, R10.reuse, RZ ;  /* 0x0000000a070c7224 */ /* 0x081fe400078e02ff */
[----:B------:R-:W-:-:S04]  /*3e40*/  IMAD.WIDE.U32 R156, R167, R10, R4 ;  /* 0x0000000aa79c7225 */ /* 0x000fc800078e0004 */
[----:B------:R-:W-:-:S04]  /*3e50*/  IMAD R3, R167, R11, R12 ;  /* 0x0000000ba7037224 */ /* 0x000fc800078e020c */
[----:B------:R-:W-:Y:S01]  /*3e60*/  IMAD.IADD R169, R157, 0x1, R3 ;  /* 0x000000019da97824 */ /* 0x000fe200078e0203 */
[----:B------:R-:W-:Y:S06]  /*3e70*/  @!P0 BRA `(.L_x_42) ;  /* 0x00000054009c8947 */ /* 0x000fec0003800000 */
[----:B------:R-:W0:Y:S01]  /*3e80*/  LDC.64 R14, c[0x0][0x5b8] ;  /* 0x00016e00ff0e7b82 */ /* 0x000e220000000a00 */
[----:B------:R-:W-:-:S07]  /*3e90*/  ULDC.64 UR4, c[0x0][0x5c0] ;  /* 0x0001700000047ab9 */ /* 0x000fce0000000a00 */
[----:B------:R-:W1:Y:S08]  /*3ea0*/  LDC.64 R164, c[0x0][0x5b0] ;  /* 0x00016c00ffa47b82 */ /* 0x000e700000000a00 */
[----:B------:R-:W2:Y:S01]  /*3eb0*/  LDC.64 R12, c[0x0][0x5a8] ;  /* 0x00016a00ff0c7b82 */ /* 0x000ea20000000a00 */
[-C--:B0-----:R-:W-:Y:S02]  /*3ec0*/  IMAD R4, R153, R14.reuse, RZ ;  /* 0x0000000e99047224 */ /* 0x081fe400078e02ff */
[----:B------:R-:W-:-:S04]  /*3ed0*/  IMAD.WIDE.U32 R158, R17, R14, R8 ;  /* 0x0000000e119e7225 */ /* 0x000fc800078e0008 */
[----:B------:R-:W-:Y:S02]  /*3ee0*/  IMAD R157, R17, R15, R4 ;  /* 0x0000000f119d7224 */ /* 0x000fe400078e0204 */
[-C--:B-1----:R-:W-:Y:S02]  /*3ef0*/  IMAD R6, R7, R164.reuse, RZ ;  /* 0x000000a407067224 */ /* 0x082fe400078e02ff */
[----:B------:R-:W-:Y:S02]  /*3f00*/  IMAD.IADD R21, R159, 0x1, R157 ;  /* 0x000000019f157824 */ /* 0x000fe400078e029d */
[----:B------:R-:W-:Y:S02]  /*3f10*/  IMAD.MOV.U32 R20, RZ, RZ, R158 ;  /* 0x000000ffff147224 */ /* 0x000fe400078e009e */
[C---:B------:R-:W-:Y:S02]  /*3f20*/  IMAD R163, R167.reuse, R165, R6 ;  /* 0x000000a5a7a37224 */ /* 0x040fe400078e0206 */
[----:B------:R-:W-:-:S04]  /*3f30*/  IMAD.WIDE.U32 R4, R167, R164, R20 ;  /* 0x000000a4a7047225 */ /* 0x000fc800078e0014 */
[----:B------:R-:W-:Y:S01]  /*3f40*/  IMAD.IADD R3, R5, 0x1, R163 ;  /* 0x0000000105037824 */ /* 0x000fe200078e02a3 */
[----:B--2---:R-:W-:-:S04]  /*3f50*/  LEA R6, P0, R4, R12, 0x2 ;  /* 0x0000000c04067211 */ /* 0x004fc800078010ff */
[----:B------:R-:W-:-:S05]  /*3f60*/  LEA.HI.X R7, R4, R13, R3, 0x2, P0 ;  /* 0x0000000d04077211 */ /* 0x000fca00000f1403 */
[----:B------:R0:W2:Y:S01]  /*3f70*/  @P2 LDG.E.LTC128B R3, desc[UR36][R6.64] ;  /* 0x0000002406032981 */ /* 0x0000a2000c1e1920 */
[----:B------:R-:W-:Y:S01]  /*3f80*/  IMAD.WIDE.U32 R4, R167, R164, R8 ;  /* 0x000000a4a7047225 */ /* 0x000fe200078e0008 */
[----:B------:R-:W-:Y:S01]  /*3f90*/  ISETP.GT.AND P0, PT, R2, 0x1, PT ;  /* 0x000000010200780c */ /* 0x000fe20003f04270 */
[----:B------:R-:W-:Y:S01]  /*3fa0*/  BSSY B1, `(.L_x_43) ;  /* 0x0000013000017945 */ /* 0x000fe20003800000 */
[C---:B------:R-:W-:Y:S01]  /*3fb0*/  SHF.L.U64.HI R155, R164.reuse, 0x3, R165 ;  /* 0x00000003a49b7819 */ /* 0x040fe200000102a5 */
[----:B------:R-:W-:Y:S02]  /*3fc0*/  IMAD.IADD R5, R163, 0x1, R5 ;  /* 0x00000001a3057824 */ /* 0x000fe400078e0205 */
[----:B------:R-:W-:Y:S02]  /*3fd0*/  IMAD.SHL.U32 R154, R164, 0x8, RZ ;  /* 0x00000008a49a7824 */ /* 0x000fe400078e00ff */
[----:B------:R-:W-:Y:S01]  /*3fe0*/  IMAD.WIDE.U32 R152, R17, R14, R4 ;  /* 0x0000000e11987225 */ /* 0x000fe200078e0004 */
[----:B------:R-:W-:-:S03]  /*3ff0*/  LEA R4, P3, R156, UR4, 0x2 ;  /* 0x000000049c047c11 */ /* 0x000fc6000f8610ff */
[----:B0-----:R-:W-:Y:S01]  /*4000*/  IMAD.IADD R7, R157, 0x1, R153 ;  /* 0x000000019d077824 */ /* 0x001fe200078e0299 */
[----:B------:R-:W-:Y:S01]  /*4010*/  LEA.HI.X R5, R156, UR5, R169, 0x2, P3 ;  /* 0x000000059c057c11 */ /* 0x000fe200098f14a9 */
[----:B------:R-:W-:Y:S01]  /*4020*/  IMAD.WIDE.U32 R154, R167, R164, R154 ;  /* 0x000000a4a79a7225 */ /* 0x000fe200078e009a */
[----:B------:R-:W-:Y:S02]  /*4030*/  ISETP.GT.AND P3, PT, R0, RZ, P0 ;  /* 0x000000ff0000720c */ /* 0x000fe40000764270 */
[----:B------:R-:W-:-:S04]  /*4040*/  LEA R6, P4, R152, R12, 0x2 ;  /* 0x0000000c98067211 */ /* 0x000fc800078810ff */
[----:B------:R-:W-:Y:S02]  /*4050*/  LEA.HI.X R7, R152, R13, R7, 0x2, P4 ;  /* 0x0000000d98077211 */ /* 0x000fe400020f1407 */
[----:B--2---:R-:W-:-:S05]  /*4060*/  LOP3.LUT R16, R3, 0xffffe000, RZ, 0xc0, !PT ;  /* 0xffffe00003107812 */ /* 0x004fca00078ec0ff */
[----:B------:R-:W-:-:S04]  /*4070*/  FMUL R15, R16, R23 ;  /* 0x00000017100f7220 */ /* 0x000fc80000400000 */
[----:B------:R-:W-:-:S05]  /*4080*/  FFMA R15, R24, R160, R15 ;  /* 0x000000a0180f7223 */ /* 0x000fca000000000f */
[----:B------:R-:W-:-:S05]  /*4090*/  F2FP.TF32.F32.PACK_B R15, R15 ;  /* 0x0000000fff0f723e */ /* 0x000fca00024050ff */
[----:B------:R0:W-:Y:S01]  /*40a0*/  @P2 STG.E desc[UR36][R4.64], R15 ;  /* 0x0000000f04002986 */ /* 0x0001e2000c101924 */
[----:B------:R-:W-:Y:S05]  /*40b0*/  @!P3 BRA `(.L_x_44) ;  /* 0x000000000004b947 */ /* 0x000fea0003800000 */
[----:B------:R1:W5:Y:S02]  /*40c0*/  LDG.E.LTC128B R3, desc[UR36][R6.64+0x4] ;  /* 0x0000042406037981 */ /* 0x000364000c1e1920 */
.L_x_44:
[----:B------:R-:W-:Y:S05]  /*40d0*/  BSYNC B1 ;  /* 0x0000000000017941 */ /* 0x000fea0003800000 */
.L_x_43:
[----:B-----5:R-:W-:Y:S01]  /*40e0*/  LOP3.LUT R16, R3, 0xffffe000, RZ, 0xc0, !PT ;  /* 0xffffe00003107812 */ /* 0x020fe200078ec0ff */
[----:B------:R-:W-:Y:S01]  /*40f0*/  IMAD.IADD R163, R163, 0x1, R155 ;  /* 0x00000001a3a37824 */ /* 0x000fe200078e029b */
[----:B------:R-:W-:Y:S01]  /*4100*/  IADD3 R158, P2, R158, R154, RZ ;  /* 0x0000009a9e9e7210 */ /* 0x000fe20007f5e0ff */
[----:B------:R-:W-:Y:S01]  /*4110*/  IMAD.MOV.U32 R24, RZ, RZ, R3 ;  /* 0x000000ffff187224 */ /* 0x000fe200078e0003 */
[----:B------:R-:W-:Y:S01]  /*4120*/  ISETP.GT.AND P1, PT, R0, 0x8, P1 ;  /* 0x000000080000780c */ /* 0x000fe20000f24270 */
[----:B------:R-:W-:Y:S02]  /*4130*/  FMUL R16, R16, R23 ;  /* 0x0000001710107220 */ /* 0x000fe40000400000 */
[----:B------:R-:W-:Y:S01]  /*4140*/  IMAD.X R21, R163, 0x1, R21, P2 ;  /* 0x00000001a3157824 */ /* 0x000fe200010e0615 */
[----:B------:R-:W-:Y:S01]  /*4150*/  LEA R20, P2, R158, R12, 0x2 ;  /* 0x0000000c9e147211 */ /* 0x000fe200078410ff */
[----:B------:R-:W-:-:S03]  /*4160*/  FFMA R25, R25, R160, R16 ;  /* 0x000000a019197223 */ /* 0x000fc60000000010 */
[----:B------:R-:W-:Y:S02]  /*4170*/  LEA.HI.X R21, R158, R13, R21, 0x2, P2 ;  /* 0x0000000d9e157211 */ /* 0x000fe400010f1415 */
[----:B------:R-:W-:-:S05]  /*4180*/  F2FP.TF32.F32.PACK_B R25, R25 ;  /* 0x00000019ff19723e */ /* 0x000fca00024050ff */
[----:B------:R2:W-:Y:S04]  /*4190*/  @P3 STG.E desc[UR36][R4.64+0x4], R25 ;  /* 0x0000041904003986 */ /* 0x0005e8000c101924 */
[----:B------:R-:W3:Y:S01]  /*41a0*/  @P1 LDG.E.LTC128B R24, desc[UR36][R20.64] ;  /* 0x0000002414181981 */ /* 0x000ee2000c1e1920 */
[----:B------:R-:W-:Y:S01]  /*41b0*/  IADD3 R8, P2, R8, R154, RZ ;  /* 0x0000009a08087210 */ /* 0x000fe20007f5e0ff */
[----:B------:R-:W-:Y:S01]  /*41c0*/  BSSY B1, `(.L_x_45) ;  /* 0x0000011000017945 */ /* 0x000fe20003800000 */
[----:B------:R-:W-:Y:S02]  /*41d0*/  SHF.L.U64.HI R11, R10, 0x5, R11 ;  /* 0x000000050a0b7819 */ /* 0x000fe4000001020b */
[----:B------:R-:W-:Y:S01]  /*41e0*/  ISETP.GT.AND P0, PT, R0, 0x8, P0 ;  /* 0x000000080000780c */ /* 0x000fe20000704270 */
[----:B------:R-:W-:Y:S01]  /*41f0*/  IMAD.X R9, R9, 0x1, R163, P2 ;  /* 0x0000000109097824 */ /* 0x000fe200010e06a3 */
[----:B------:R-:W-:Y:S01]  /*4200*/  LEA R10, P2, R10, R4, 0x5 ;  /* 0x000000040a0a7211 */ /* 0x000fe200078428ff */
[----:B0-----:R-:W-:-:S04]  /*4210*/  IMAD.WIDE.U32 R14, R17, R14, R8 ;  /* 0x0000000e110e7225 */ /* 0x001fc800078e0008 */
[----:B------:R-:W-:Y:S01]  /*4220*/  IMAD.X R11, R11, 0x1, R5, P2 ;  /* 0x000000010b0b7824 */ /* 0x000fe200010e0605 */
[----:B------:R-:W-:Y:S02]  /*4230*/  LEA R8, P3, R14, R12, 0x2 ;  /* 0x0000000c0e087211 */ /* 0x000fe400078610ff */
[----:B---3--:R-:W-:-:S05]  /*4240*/  LOP3.LUT R16, R24, 0xffffe000, RZ, 0xc0, !PT ;  /* 0xffffe00018107812 */ /* 0x008fca00078ec0ff */
[----:B------:R-:W-:-:S04]  /*4250*/  FMUL R3, R16, R23 ;  /* 0x0000001710037220 */ /* 0x000fc80000400000 */
[----:B------:R-:W-:Y:S01]  /*4260*/  FFMA R17, R26, R160, R3 ;  /* 0x000000a01a117223 */ /* 0x000fe20000000003 */
[----:B------:R-:W-:-:S04]  /*4270*/  IMAD.IADD R3, R157, 0x1, R15 ;  /* 0x000000019d037824 */ /* 0x000fc800078e020f */
[----:B------:R-:W-:Y:S02]  /*4280*/  F2FP.TF32.F32.PACK_B R17, R17 ;  /* 0x00000011ff11723e */ /* 0x000fe400024050ff */
[----:B------:R-:W-:-:S03]  /*4290*/  LEA.HI.X R9, R14, R13, R3, 0x2, P3 ;  /* 0x0000000d0e097211 */ /* 0x000fc600018f1403 */
[----:B------:R2:W-:Y:S01]  /*42a0*/  @P1 STG.E desc[UR36][R10.64], R17 ;  /* 0x000000110a001986 */ /* 0x0005e2000c101924 */
[----:B------:R-:W-:Y:S05]  /*42b0*/  @!P0 BRA `(.L_x_46) ;  /* 0x0000000000048947 */ /* 0x000fea0003800000 */
[----:B------:R0:W5:Y:S02]  /*42c0*/  LDG.E.LTC128B R24, desc[UR36][R8.64+0x4] ;  /* 0x0000042408187981 */ /* 0x000164000c1e1920 */
.L_x_46:
[----:B------:R-:W-:Y:S05]  /*42d0*/  BSYNC B1 ;  /* 0x0000000000017941 */ /* 0x000fea0003800000 */
.L_x_45:
[----:B-----5:R-:W-:Y:S01]  /*42e0*/  LOP3.LUT R12, R24, 0xffffe000, RZ, 0xc0, !PT ;  /* 0xffffe000180c7812 */ /* 0x020fe200078ec0ff */
[----:B------:R-:W-:Y:S01]  /*42f0*/  BSSY B1, `(.L_x_47) ;  /* 0x0000009000017945 */ /* 0x000fe20003800000 */
[----:B------:R-:W-:-:S03]  /*4300*/  ISETP.GT.AND P1, PT, R2, 0x8, PT ;  /* 0x000000080200780c */ /* 0x000fc60003f24270 */
[----:B------:R-:W-:Y:S01]  /*4310*/  FMUL R12, R12, R23 ;  /* 0x000000170c0c7220 */ /* 0x000fe20000400000 */
[----:B------:R-:W-:-:S03]  /*4320*/  ISETP.GT.AND P2, PT, R0, RZ, P1 ;  /* 0x000000ff0000720c */ /* 0x000fc60000f44270 */
[----:B------:R-:W-:-:S05]  /*4330*/  FFMA R27, R27, R160, R12 ;  /* 0x000000a01b1b7223 */ /* 0x000fca000000000c */
[----:B------:R-:W-:-:S05]  /*4340*/  F2FP.TF32.F32.PACK_B R27, R27 ;  /* 0x0000001bff1b723e */ /* 0x000fca00024050ff */
[----:B------:R3:W-:Y:S01]  /*4350*/  @P0 STG.E desc[UR36][R10.64+0x4], R27 ;  /* 0x0000041b0a000986 */ /* 0x0007e2000c101924 */
[----:B------:R-:W-:Y:S05]  /*4360*/  @!P2 BRA `(.L_x_48) ;  /* 0x000000000004a947 */ /* 0x000fea0003800000 */
[----:B------:R4:W5:Y:S02]  /*4370*/  LDG.E.LTC128B R24, desc[UR36][R6.64+0x20] ;  /* 0x0000202406187981 */ /* 0x000964000c1e1920 */
.L_x_48:
[----:B------:R-:W-:Y:S05]  /*4380*/  BSYNC B1 ;  /* 0x0000000000017941 */ /* 0x000fea0003800000 */
.L_x_47:
        /* <DEDUP_REMOVED lines=10> */
.L_x_50:
[----:B------:R-:W-:Y:S05]  /*4430*/  BSYNC B1 ;  /* 0x0000000000017941 */ /* 0x000fea0003800000 */
.L_x_49:
[----:B-----5:R-:W-:Y:S01]  /*4440*/  LOP3.LUT R12, R24, 0xffffe000, RZ, 0xc0, !PT ;  /* 0xffffe000180c7812 */ /* 0x020fe200078ec0ff */
[----:B------:R-:W-:Y:S01]  /*4450*/  BSSY B1, `(.L_x_51) ;  /* 0x0000008000017945 */ /* 0x000fe20003800000 */
[----:B------:R-:W-:-:S03]  /*4460*/  ISETP.GT.AND P1, PT, R0, 0x8, P1 ;  /* 0x000000080000780c */ /* 0x000fc60000f24270 */
[----:B------:R-:W-:-:S04]  /*4470*/  FMUL R12, R12, R23 ;  /* 0x000000170c0c7220 */ /* 0x000fc80000400000 */
[----:B------:R-:W-:-:S05]  /*4480*/  FFMA R29, R29, R160, R12 ;  /* 0x000000a01d1d7223 */ /* 0x000fca000000000c */
[----:B------:R-:W-:-:S05]  /*4490*/  F2FP.TF32.F32.PACK_B R29, R29 ;  /* 0x0000001dff1d723e */ /* 0x000fca00024050ff */
[----:B------:R0:W-:Y:S01]  /*44a0*/  @P3 STG.E desc[UR36][R4.64+0x24], R29 ;  /* 0x0000241d04003986 */ /* 0x0001e2000c101924 */
[----:B------:R-:W-:Y:S05]  /*44b0*/  @!P1 BRA `(.L_x_52) ;  /* 0x0000000000049947 */ /* 0x000fea0003800000 */
[----:B------:R0:W5:Y:S02]  /*44c0*/  LDG.E.LTC128B R24, desc[UR36][R8.64+0x20] ;  /* 0x0000202408187981 */ /* 0x000164000c1e1920 */
.L_x_52:
[----:B------:R-:W-:Y:S05]  /*44d0*/  BSYNC B1 ;  /* 0x0000000000017941 */ /* 0x000fea0003800000 */
.L_x_51:
[----:B-----5:R-:W-:Y:S01]  /*44e0*/  LOP3.LUT R12, R24, 0xffffe000, RZ, 0xc0, !PT ;  /* 0xffffe000180c7812 */ /* 0x020fe200078ec0ff */
[----:B------:R-:W-:Y:S01]  /*44f0*/  BSSY B1, `(.L_x_53) ;  /* 0x0000008000017945 */ /* 0x000fe20003800000 */
[----:B------:R-:W-:-:S03]  /*4500*/  ISETP.GT.AND P0, PT, R0, 0x8, P0 ;  /* 0x000000080000780c */ /* 0x000fc60000704270 */
[----:B0-----:R-:W-:-:S04]  /*4510*/  FMUL R3, R12, R23 ;  /* 0x000000170c037220 */ /* 0x001fc80000400000 */
[----:B------:R-:W-:-:S05]  /*4520*/  FFMA R3, R30, R160, R3 ;  /* 0x000000a01e037223 */ /* 0x000fca0000000003 */
[----:B------:R-:W-:-:S05]  /*4530*/  F2FP.TF32.F32.PACK_B R3, R3 ;  /* 0x00000003ff03723e */ /* 0x000fca00024050ff */
[----:B------:R0:W-:Y:S01]  /*4540*/  @P1 STG.E desc[UR36][R10.64+0x20], R3 ;  /* 0x000020030a001986 */ /* 0x0001e2000c101924 */
[----:B------:R-:W-:Y:S05]  /*4550*/  @!P0 BRA `(.L_x_54) ;  /* 0x0000000000048947 */ /* 0x000fea0003800000 */
[----:B------:R0:W5:Y:S02]  /*4560*/  LDG.E.LTC128B R24, desc[UR36][R8.64+0x24] ;  /* 0x0000242408187981 */ /* 0x000164000c1e1920 */
.L_x_54:
[----:B------:R-:W-:Y:S05]  /*4570*/  BSYNC B1 ;  /* 0x0000000000017941 */ /* 0x000fea0003800000 */
.L_x_53:
        /* <DEDUP_REMOVED lines=10> */
.L_x_56:
[----:B------:R-:W-:Y:S05]  /*4620*/  BSYNC B1 ;  /* 0x0000000000017941 */ /* 0x000fea0003800000 */
.L_x_55:
[----:B-----5:R-:W-:Y:S01]  /*4630*/  LOP3.LUT R12, R24, 0xffffe000, RZ, 0xc0, !PT ;  /* 0xffffe000180c7812 */ /* 0x020fe200078ec0ff */
[----:B------:R-:W-:Y:S01]  /*4640*/  BSSY B1, `(.L_x_57) ;  /* 0x0000009000017945 */ /* 0x000fe20003800000 */
[----:B------:R-:W-:-:S03]  /*4650*/  ISETP.GT.AND P0, PT, R2, 0x11, PT ;  /* 0x000000110200780c */ /* 0x000fc60003f04270 */
[----:B0-----:R-:W-:Y:S01]  /*4660*/  FMUL R3, R12, R23 ;  /* 0x000000170c037220 */ /* 0x001fe20000400000 */
[----:B------:R-:W-:-:S03]  /*4670*/  ISETP.GT.AND P3, PT, R0, RZ, P0 ;  /* 0x000000ff0000720c */ /* 0x000fc60000764270 */
[----:B------:R-:W-:-:S05]  /*4680*/  FFMA R3, R32, R160, R3 ;  /* 0x000000a020037223 */ /* 0x000fca0000000003 */
[----:B------:R-:W-:-:S05]  /*4690*/  F2FP.TF32.F32.PACK_B R3, R3 ;  /* 0x00000003ff03723e */ /* 0x000fca00024050ff */
[----:B------:R0:W-:Y:S01]  /*46a0*/  @P2 STG.E desc[UR36][R4.64+0x40], R3 ;  /* 0x0000400304002986 */ /* 0x0001e2000c101924 */
[----:B------:R-:W-:Y:S05]  /*46b0*/  @!P3 BRA `(.L_x_58) ;  /* 0x000000000004b947 */ /* 0x000fea0003800000 */
[----:B------:R0:W5:Y:S02]  /*46c0*/  LDG.E.LTC128B R24, desc[UR36][R6.64+0x44] ;  /* 0x0000442406187981 */ /* 0x000164000c1e1920 */
.L_x_58:
[----:B------:R-:W-:Y:S05]  /*46d0*/  BSYNC B1 ;  /* 0x0000000000017941 */ /* 0x000fea0003800000 */
.L_x_57:
        /* <DEDUP_REMOVED lines=9> */
.L_x_60:
[----:B------:R-:W-:Y:S05]  /*4770*/  BSYNC B1 ;  /* 0x0000000000017941 */ /* 0x000fea0003800000 */
.L_x_59:
        /* <DEDUP_REMOVED lines=9> */
.L_x_62:
[----:B------:R-:W-:Y:S05]  /*4810*/  BSYNC B1 ;  /* 0x0000000000017941 */ /* 0x000fea0003800000 */
.L_x_61:
        /* <DEDUP_REMOVED lines=10> */
.L_x_64:
[----:B------:R-:W-:Y:S05]  /*48c0*/  BSYNC B1 ;  /* 0x0000000000017941 */ /* 0x000fea0003800000 */
.L_x_63:
        /* <DEDUP_REMOVED lines=10> */
.L_x_66:
[----:B------:R-:W-:Y:S05]  /*4970*/  BSYNC B1 ;  /* 0x0000000000017941 */ /* 0x000fea0003800000 */
.L_x_65:
        /* <DEDUP_REMOVED lines=9> */
.L_x_68:
[----:B------:R-:W-:Y:S05]  /*4a10*/  BSYNC B1 ;  /* 0x0000000000017941 */ /* 0x000fea0003800000 */
.L_x_67:
        /* <DEDUP_REMOVED lines=9> */
.L_x_70:
[----:B------:R-:W-:Y:S05]  /*4ab0*/  BSYNC B1 ;  /* 0x0000000000017941 */ /* 0x000fea0003800000 */
.L_x_69:
        /* <DEDUP_REMOVED lines=10> */
.L_x_72:
[----:B------:R-:W-:Y:S05]  /*4b60*/  BSYNC B1 ;  /* 0x0000000000017941 */ /* 0x000fea0003800000 */
.L_x_71:
        /* <DEDUP_REMOVED lines=10> */
.L_x_74:
[----:B------:R-:W-:Y:S05]  /*4c10*/  BSYNC B1 ;  /* 0x0000000000017941 */ /* 0x000fea0003800000 */
.L_x_73:
        /* <DEDUP_REMOVED lines=9> */
.L_x_76:
[----:B------:R-:W-:Y:S05]  /*4cb0*/  BSYNC B1 ;  /* 0x0000000000017941 */ /* 0x000fea0003800000 */
.L_x_75:
        /* <DEDUP_REMOVED lines=9> */
.L_x_78:
[----:B------:R-:W-:Y:S05]  /*4d50*/  BSYNC B1 ;  /* 0x0000000000017941 */ /* 0x000fea0003800000 */
.L_x_77:
        /* <DEDUP_REMOVED lines=10> */
.L_x_80:
[----:B------:R-:W-:Y:S05]  /*4e00*/  BSYNC B1 ;  /* 0x0000000000017941 */ /* 0x000fea0003800000 */
.L_x_79:
        /* <DEDUP_REMOVED lines=10> */
.L_x_82:
[----:B------:R-:W-:Y:S05]  /*4eb0*/  BSYNC B1 ;  /* 0x0000000000017941 */ /* 0x000fea0003800000 */
.L_x_81:
        /* <DEDUP_REMOVED lines=9> */
.L_x_84:
[----:B------:R-:W-:Y:S05]  /*4f50*/  BSYNC B1 ;  /* 0x0000000000017941 */ /* 0x000fea0003800000 */
.L_x_83:
        /* <DEDUP_REMOVED lines=9> */
.L_x_86:
[----:B------:R-:W-:Y:S05]  /*4ff0*/  BSYNC B1 ;  /* 0x0000000000017941 */ /* 0x000fea0003800000 */
.L_x_85:
        /* <DEDUP_REMOVED lines=10> */
.L_x_88:
[----:B------:R-:W-:Y:S05]  /*50a0*/  BSYNC B1 ;  /* 0x0000000000017941 */ /* 0x000fea0003800000 */
.L_x_87:
        /* <DEDUP_REMOVED lines=10> */
.L_x_90:
[----:B------:R-:W-:Y:S05]  /*5150*/  BSYNC B1 ;  /* 0x0000000000017941 */ /* 0x000fea0003800000 */
.L_x_89:
        /* <DEDUP_REMOVED lines=9> */
.L_x_92:
[----:B------:R-:W-:Y:S05]  /*51f0*/  BSYNC B1 ;  /* 0x0000000000017941 */ /* 0x000fea0003800000 */
.L_x_91:
        /* <DEDUP_REMOVED lines=9> */
.L_x_94:
[----:B------:R-:W-:Y:S05]  /*5290*/  BSYNC B1 ;  /* 0x0000000000017941 */ /* 0x000fea0003800000 */
.L_x_93:
        /* <DEDUP_REMOVED lines=10> */
.L_x_96:
[----:B------:R-:W-:Y:S05]  /*5340*/  BSYNC B1 ;  /* 0x0000000000017941 */ /* 0x000fea0003800000 */
.L_x_95:
        /* <DEDUP_REMOVED lines=10> */
.L_x_98:
[----:B------:R-:W-:Y:S05]  /*53f0*/  BSYNC B1 ;  /* 0x0000000000017941 */ /* 0x000fea0003800000 */
.L_x_97:
        /* <DEDUP_REMOVED lines=9> */
.L_x_100:
[----:B------:R-:W-:Y:S05]  /*5490*/  BSYNC B1 ;  /* 0x0000000000017941 */ /* 0x000fea0003800000 */
.L_x_99:
        /* <DEDUP_REMOVED lines=9> */
.L_x_102:
[----:B------:R-:W-:Y:S05]  /*5530*/  BSYNC B1 ;  /* 0x0000000000017941 */ /* 0x000fea0003800000 */
.L_x_101:
        /* <DEDUP_REMOVED lines=10> */
.L_x_104:
[----:B------:R-:W-:Y:S05]  /*55e0*/  BSYNC B1 ;  /* 0x0000000000017941 */ /* 0x000fea0003800000 */
.L_x_103:
        /* <DEDUP_REMOVED lines=10> */
.L_x_106:
[----:B------:R-:W-:Y:S05]  /*5690*/  BSYNC B1 ;  /* 0x0000000000017941 */ /* 0x000fea0003800000 */
.L_x_105:
        /* <DEDUP_REMOVED lines=9> */
.L_x_108:
[----:B------:R-:W-:Y:S05]  /*5730*/  BSYNC B1 ;  /* 0x0000000000017941 */ /* 0x000fea0003800000 */
.L_x_107:
        /* <DEDUP_REMOVED lines=9> */
.L_x_110:
[----:B------:R-:W-:Y:S05]  /*57d0*/  BSYNC B1 ;  /* 0x0000000000017941 */ /* 0x000fea0003800000 */
.L_x_109:
        /* <DEDUP_REMOVED lines=10> */
.L_x_112:
[----:B------:R-:W-:Y:S05]  /*5880*/  BSYNC B1 ;  /* 0x0000000000017941 */ /* 0x000fea0003800000 */
.L_x_111:
        /* <DEDUP_REMOVED lines=10> */
.L_x_114:
[----:B------:R-:W-:Y:S05]  /*5930*/  BSYNC B1 ;  /* 0x0000000000017941 */ /* 0x000fea0003800000 */
.L_x_113:
        /* <DEDUP_REMOVED lines=9> */
.L_x_116:
[----:B------:R-:W-:Y:S05]  /*59d0*/  BSYNC B1 ;  /* 0x0000000000017941 */ /* 0x000fea0003800000 */
.L_x_115:
        /* <DEDUP_REMOVED lines=9> */
.L_x_118:
[----:B------:R-:W-:Y:S05]  /*5a70*/  BSYNC B1 ;  /* 0x0000000000017941 */ /* 0x000fea0003800000 */
.L_x_117:
        /* <DEDUP_REMOVED lines=10> */
.L_x_120:
[----:B------:R-:W-:Y:S05]  /*5b20*/  BSYNC B1 ;  /* 0x0000000000017941 */ /* 0x000fea0003800000 */
.L_x_119:
        /* <DEDUP_REMOVED lines=10> */
.L_x_122:
[----:B------:R-:W-:Y:S05]  /*5bd0*/  BSYNC B1 ;  /* 0x0000000000017941 */ /* 0x000fea0003800000 */
.L_x_121:
        /* <DEDUP_REMOVED lines=9> */
.L_x_124:
[----:B------:R-:W-:Y:S05]  /*5c70*/  BSYNC B1 ;  /* 0x0000000000017941 */ /* 0x000fea0003800000 */
.L_x_123:
        /* <DEDUP_REMOVED lines=9> */
.L_x_126:
[----:B------:R-:W-:Y:S05]  /*5d10*/  BSYNC B1 ;  /* 0x0000000000017941 */ /* 0x000fea0003800000 */
.L_x_125:
        /* <DEDUP_REMOVED lines=10> */
.L_x_128:
[----:B------:R-:W-:Y:S05]  /*5dc0*/  BSYNC B1 ;  /* 0x0000000000017941 */ /* 0x000fea0003800000 */
.L_x_127:
        /* <DEDUP_REMOVED lines=10> */
.L_x_130:
[----:B------:R-:W-:Y:S05]  /*5e70*/  BSYNC B1 ;  /* 0x0000000000017941 */ /* 0x000fea0003800000 */
.L_x_129:
        /* <DEDUP_REMOVED lines=9> */
.L_x_132:
[----:B------:R-:W-:Y:S05]  /*5f10*/  BSYNC B1 ;  /* 0x0000000000017941 */ /* 0x000fea0003800000 */
.L_x_131:
        /* <DEDUP_REMOVED lines=9> */
.L_x_134:
[----:B------:R-:W-:Y:S05]  /*5fb0*/  BSYNC B1 ;  /* 0x0000000000017941 */ /* 0x000fea0003800000 */
.L_x_133:
        /* <DEDUP_REMOVED lines=10> */
.L_x_136:
[----:B------:R-:W-:Y:S05]  /*6060*/  BSYNC B1 ;  /* 0x0000000000017941 */ /* 0x000fea0003800000 */
.L_x_135:
        /* <DEDUP_REMOVED lines=10> */
.L_x_138:
[----:B------:R-:W-:Y:S05]  /*6110*/  BSYNC B1 ;  /* 0x0000000000017941 */ /* 0x000fea0003800000 */
.L_x_137:
        /* <DEDUP_REMOVED lines=9> */
.L_x_140:
[----:B------:R-:W-:Y:S05]  /*61b0*/  BSYNC B1 ;  /* 0x0000000000017941 */ /* 0x000fea0003800000 */
.L_x_139:
        /* <DEDUP_REMOVED lines=9> */
.L_x_142:
[----:B------:R-:W-:Y:S05]  /*6250*/  BSYNC B1 ;  /* 0x0000000000017941 */ /* 0x000fea0003800000 */
.L_x_141:
        /* <DEDUP_REMOVED lines=10> */
.L_x_144:
[----:B------:R-:W-:Y:S05]  /*6300*/  BSYNC B1 ;  /* 0x0000000000017941 */ /* 0x000fea0003800000 */
.L_x_143:
        /* <DEDUP_REMOVED lines=10> */
.L_x_146:
[----:B------:R-:W-:Y:S05]  /*63b0*/  BSYNC B1 ;  /* 0x0000000000017941 */ /* 0x000fea0003800000 */
.L_x_145:
        /* <DEDUP_REMOVED lines=9> */
.L_x_148:
[----:B------:R-:W-:Y:S05]  /*6450*/  BSYNC B1 ;  /* 0x0000000000017941 */ /* 0x000fea0003800000 */
.L_x_147:
        /* <DEDUP_REMOVED lines=9> */
.L_x_150:
[----:B------:R-:W-:Y:S05]  /*64f0*/  BSYNC B1 ;  /* 0x0000000000017941 */ /* 0x000fea0003800000 */
.L_x_149:
        /* <DEDUP_REMOVED lines=10> */
.L_x_152:
[----:B------:R-:W-:Y:S05]  /*65a0*/  BSYNC B1 ;  /* 0x0000000000017941 */ /* 0x000fea0003800000 */
.L_x_151:
        /* <DEDUP_REMOVED lines=10> */
.L_x_154:
[----:B------:R-:W-:Y:S05]  /*6650*/  BSYNC B1 ;  /* 0x0000000000017941 */ /* 0x000fea0003800000 */
.L_x_153:
        /* <DEDUP_REMOVED lines=9> */
.L_x_156:
[----:B------:R-:W-:Y:S05]  /*66f0*/  BSYNC B1 ;  /* 0x0000000000017941 */ /* 0x000fea0003800000 */
.L_x_155:
        /* <DEDUP_REMOVED lines=9> */
.L_x_158:
[----:B------:R-:W-:Y:S05]  /*6790*/  BSYNC B1 ;  /* 0x0000000000017941 */ /* 0x000fea0003800000 */
.L_x_157:
        /* <DEDUP_REMOVED lines=10> */
.L_x_160:
[----:B------:R-:W-:Y:S05]  /*6840*/  BSYNC B1 ;  /* 0x0000000000017941 */ /* 0x000fea0003800000 */
.L_x_159:
        /* <DEDUP_REMOVED lines=10> */
.L_x_162:
[----:B------:R-:W-:Y:S05]  /*68f0*/  BSYNC B1 ;  /* 0x0000000000017941 */ /* 0x000fea0003800000 */
.L_x_161:
        /* <DEDUP_REMOVED lines=9> */
.L_x_164:
[----:B------:R-:W-:Y:S05]  /*6990*/  BSYNC B1 ;  /* 0x0000000000017941 */ /* 0x000fea0003800000 */
.L_x_163:
        /* <DEDUP_REMOVED lines=9> */
.L_x_166:
[----:B------:R-:W-:Y:S05]  /*6a30*/  BSYNC B1 ;  /* 0x0000000000017941 */ /* 0x000fea0003800000 */
.L_x_165:
        /* <DEDUP_REMOVED lines=10> */
.L_x_168:
[----:B------:R-:W-:Y:S05]  /*6ae0*/  BSYNC B1 ;  /* 0x0000000000017941 */ /* 0x000fea0003800000 */
.L_x_167:
        /* <DEDUP_REMOVED lines=10> */
.L_x_170:
[----:B------:R-:W-:Y:S05]  /*6b90*/  BSYNC B1 ;  /* 0x0000000000017941 */ /* 0x000fea0003800000 */
.L_x_169:
        /* <DEDUP_REMOVED lines=9> */
.L_x_172:
[----:B------:R-:W-:Y:S05]  /*6c30*/  BSYNC B1 ;  /* 0x0000000000017941 */ /* 0x000fea0003800000 */
.L_x_171:
        /* <DEDUP_REMOVED lines=9> */
.L_x_174:
[----:B------:R-:W-:Y:S05]  /*6cd0*/  BSYNC B1 ;  /* 0x0000000000017941 */ /* 0x000fea0003800000 */
.L_x_173:
        /* <DEDUP_REMOVED lines=10> */
.L_x_176:
[----:B------:R-:W-:Y:S05]  /*6d80*/  BSYNC B1 ;  /* 0x0000000000017941 */ /* 0x000fea0003800000 */
.L_x_175:
        /* <DEDUP_REMOVED lines=10> */
.L_x_178:
[----:B------:R-:W-:Y:S05]  /*6e30*/  BSYNC B1 ;  /* 0x0000000000017941 */ /* 0x000fea0003800000 */
.L_x_177:
        /* <DEDUP_REMOVED lines=9> */
.L_x_180:
[----:B------:R-:W-:Y:S05]  /*6ed0*/  BSYNC B1 ;  /* 0x0000000000017941 */ /* 0x000fea0003800000 */
.L_x_179:
        /* <DEDUP_REMOVED lines=9> */
.L_x_182:
[----:B------:R-:W-:Y:S05]  /*6f70*/  BSYNC B1 ;  /* 0x0000000000017941 */ /* 0x000fea0003800000 */
.L_x_181:
        /* <DEDUP_REMOVED lines=10> */
.L_x_184:
[----:B------:R-:W-:Y:S05]  /*7020*/  BSYNC B1 ;  /* 0x0000000000017941 */ /* 0x000fea0003800000 */
.L_x_183:
        /* <DEDUP_REMOVED lines=10> */
.L_x_186:
[----:B------:R-:W-:Y:S05]  /*70d0*/  BSYNC B1 ;  /* 0x0000000000017941 */ /* 0x000fea0003800000 */
.L_x_185:
        /* <DEDUP_REMOVED lines=9> */
.L_x_188:
[----:B------:R-:W-:Y:S05]  /*7170*/  BSYNC B1 ;  /* 0x0000000000017941 */ /* 0x000fea0003800000 */
.L_x_187:
        /* <DEDUP_REMOVED lines=9> */
.L_x_190:
[----:B------:R-:W-:Y:S05]  /*7210*/  BSYNC B1 ;  /* 0x0000000000017941 */ /* 0x000fea0003800000 */
.L_x_189:
        /* <DEDUP_REMOVED lines=10> */
.L_x_192:
[----:B------:R-:W-:Y:S05]  /*72c0*/  BSYNC B1 ;  /* 0x0000000000017941 */ /* 0x000fea0003800000 */
.L_x_191:
        /* <DEDUP_REMOVED lines=10> */
.L_x_194:
[----:B------:R-:W-:Y:S05]  /*7370*/  BSYNC B1 ;  /* 0x0000000000017941 */ /* 0x000fea0003800000 */
.L_x_193:
        /* <DEDUP_REMOVED lines=9> */
.L_x_196:
[----:B------:R-:W-:Y:S05]  /*7410*/  BSYNC B1 ;  /* 0x0000000000017941 */ /* 0x000fea0003800000 */
.L_x_195:
        /* <DEDUP_REMOVED lines=9> */
.L_x_198:
[----:B------:R-:W-:Y:S05]  /*74b0*/  BSYNC B1 ;  /* 0x0000000000017941 */ /* 0x000fea0003800000 */
.L_x_197:
        /* <DEDUP_REMOVED lines=10> */
.L_x_200:
[----:B------:R-:W-:Y:S05]  /*7560*/  BSYNC B1 ;  /* 0x0000000000017941 */ /* 0x000fea0003800000 */
.L_x_199:
        /* <DEDUP_REMOVED lines=10> */
.L_x_202:
[----:B------:R-:W-:Y:S05]  /*7610*/  BSYNC B1 ;  /* 0x0000000000017941 */ /* 0x000fea0003800000 */
.L_x_201:
        /* <DEDUP_REMOVED lines=9> */
.L_x_204:
[----:B------:R-:W-:Y:S05]  /*76b0*/  BSYNC B1 ;  /* 0x0000000000017941 */ /* 0x000fea0003800000 */
.L_x_203:
        /* <DEDUP_REMOVED lines=9> */
.L_x_206:
[----:B------:R-:W-:Y:S05]  /*7750*/  BSYNC B1 ;  /* 0x0000000000017941 */ /* 0x000fea0003800000 */
.L_x_205:
        /* <DEDUP_REMOVED lines=10> */
.L_x_208:
[----:B------:R-:W-:Y:S05]  /*7800*/  BSYNC B1 ;  /* 0x0000000000017941 */ /* 0x000fea0003800000 */
.L_x_207:
        /* <DEDUP_REMOVED lines=10> */
.L_x_210:
[----:B------:R-:W-:Y:S05]  /*78b0*/  BSYNC B1 ;  /* 0x0000000000017941 */ /* 0x000fea0003800000 */
.L_x_209:
        /* <DEDUP_REMOVED lines=9> */
.L_x_212:
[----:B------:R-:W-:Y:S05]  /*7950*/  BSYNC B1 ;  /* 0x0000000000017941 */ /* 0x000fea0003800000 */
.L_x_211:
        /* <DEDUP_REMOVED lines=9> */
.L_x_214:
[----:B------:R-:W-:Y:S05]  /*79f0*/  BSYNC B1 ;  /* 0x0000000000017941 */ /* 0x000fea0003800000 */
.L_x_213:
        /* <DEDUP_REMOVED lines=10> */
.L_x_216:
[----:B------:R-:W-:Y:S05]  /*7aa0*/  BSYNC B1 ;  /* 0x0000000000017941 */ /* 0x000fea0003800000 */
.L_x_215:
        /* <DEDUP_REMOVED lines=10> */
.L_x_218:
[----:B------:R-:W-:Y:S05]  /*7b50*/  BSYNC B1 ;  /* 0x0000000000017941 */ /* 0x000fea0003800000 */
.L_x_217:
        /* <DEDUP_REMOVED lines=9> */
.L_x_220:
[----:B------:R-:W-:Y:S05]  /*7bf0*/  BSYNC B1 ;  /* 0x0000000000017941 */ /* 0x000fea0003800000 */
.L_x_219:
        /* <DEDUP_REMOVED lines=9> */
.L_x_222:
[----:B------:R-:W-:Y:S05]  /*7c90*/  BSYNC B1 ;  /* 0x0000000000017941 */ /* 0x000fea0003800000 */
.L_x_221:
        /* <DEDUP_REMOVED lines=10> */
.L_x_224:
[----:B------:R-:W-:Y:S05]  /*7d40*/  BSYNC B1 ;  /* 0x0000000000017941 */ /* 0x000fea0003800000 */
.L_x_223:
        /* <DEDUP_REMOVED lines=10> */
.L_x_226:
[----:B------:R-:W-:Y:S05]  /*7df0*/  BSYNC B1 ;  /* 0x0000000000017941 */ /* 0x000fea0003800000 */
.L_x_225:
        /* <DEDUP_REMOVED lines=9> */
.L_x_228:
[----:B------:R-:W-:Y:S05]  /*7e90*/  BSYNC B1 ;  /* 0x0000000000017941 */ /* 0x000fea0003800000 */
.L_x_227:
        /* <DEDUP_REMOVED lines=9> */
.L_x_230:
[----:B------:R-:W-:Y:S05]  /*7f30*/  BSYNC B1 ;  /* 0x0000000000017941 */ /* 0x000fea0003800000 */
.L_x_229:
        /* <DEDUP_REMOVED lines=10> */
.L_x_232:
[----:B------:R-:W-:Y:S05]  /*7fe0*/  BSYNC B1 ;  /* 0x0000000000017941 */ /* 0x000fea0003800000 */
.L_x_231:
        /* <DEDUP_REMOVED lines=10> */
.L_x_234:
[----:B------:R-:W-:Y:S05]  /*8090*/  BSYNC B1 ;  /* 0x0000000000017941 */ /* 0x000fea0003800000 */
.L_x_233:
        /* <DEDUP_REMOVED lines=9> */
.L_x_236:
[----:B------:R-:W-:Y:S05]  /*8130*/  BSYNC B1 ;  /* 0x0000000000017941 */ /* 0x000fea0003800000 */
.L_x_235:
        /* <DEDUP_REMOVED lines=9> */
.L_x_238:
[----:B------:R-:W-:Y:S05]  /*81d0*/  BSYNC B1 ;  /* 0x0000000000017941 */ /* 0x000fea0003800000 */
.L_x_237:
        /* <DEDUP_REMOVED lines=10> */
.L_x_240:
[----:B------:R-:W-:Y:S05]  /*8280*/  BSYNC B1 ;  /* 0x0000000000017941 */ /* 0x000fea0003800000 */
.L_x_239:
        /* <DEDUP_REMOVED lines=10> */
.L_x_242:
[----:B------:R-:W-:Y:S05]  /*8330*/  BSYNC B1 ;  /* 0x0000000000017941 */ /* 0x000fea0003800000 */
.L_x_241:
        /* <DEDUP_REMOVED lines=9> */
.L_x_244:
[----:B------:R-:W-:Y:S05]  /*83d0*/  BSYNC B1 ;  /* 0x0000000000017941 */ /* 0x000fea0003800000 */
.L_x_243:
        /* <DEDUP_REMOVED lines=9> */
.L_x_246:
[----:B------:R-:W-:Y:S05]  /*8470*/  BSYNC B1 ;  /* 0x0000000000017941 */ /* 0x000fea0003800000 */
.L_x_245:
        /* <DEDUP_REMOVED lines=10> */
.L_x_248:
[----:B------:R-:W-:Y:S05]  /*8520*/  BSYNC B1 ;  /* 0x0000000000017941 */ /* 0x000fea0003800000 */
.L_x_247:
        /* <DEDUP_REMOVED lines=10> */
.L_x_250:
[----:B------:R-:W-:Y:S05]  /*85d0*/  BSYNC B1 ;  /* 0x0000000000017941 */ /* 0x000fea0003800000 */
.L_x_249:
        /* <DEDUP_REMOVED lines=9> */
.L_x_252:
[----:B------:R-:W-:Y:S05]  /*8670*/  BSYNC B1 ;  /* 0x0000000000017941 */ /* 0x000fea0003800000 */
.L_x_251:
        /* <DEDUP_REMOVED lines=9> */
.L_x_254:
[----:B------:R-:W-:Y:S05]  /*8710*/  BSYNC B1 ;  /* 0x0000000000017941 */ /* 0x000fea0003800000 */
.L_x_253:
        /* <DEDUP_REMOVED lines=10> */
.L_x_256:
[----:B------:R-:W-:Y:S05]  /*87c0*/  BSYNC B1 ;  /* 0x0000000000017941 */ /* 0x000fea0003800000 */
.L_x_255:
        /* <DEDUP_REMOVED lines=10> */
.L_x_258:
[----:B------:R-:W-:Y:S05]  /*8870*/  BSYNC B1 ;  /* 0x0000000000017941 */ /* 0x000fea0003800000 */
.L_x_257:
        /* <DEDUP_REMOVED lines=9> */
.L_x_260:
[----:B------:R-:W-:Y:S05]  /*8910*/  BSYNC B1 ;  /* 0x0000000000017941 */ /* 0x000fea0003800000 */
.L_x_259:
        /* <DEDUP_REMOVED lines=9> */
.L_x_262:
[----:B------:R-:W-:Y:S05]  /*89b0*/  BSYNC B1 ;  /* 0x0000000000017941 */ /* 0x000fea0003800000 */
.L_x_261:
        /* <DEDUP_REMOVED lines=10> */
.L_x_264:
[----:B------:R-:W-:Y:S05]  /*8a60*/  BSYNC B1 ;  /* 0x0000000000017941 */ /* 0x000fea0003800000 */
.L_x_263:
        /* <DEDUP_REMOVED lines=10> */
.L_x_266:
[----:B------:R-:W-:Y:S05]  /*8b10*/  BSYNC B1 ;  /* 0x0000000000017941 */ /* 0x000fea0003800000 */
.L_x_265:
        /* <DEDUP_REMOVED lines=9> */
.L_x_268:
[----:B------:R-:W-:Y:S05]  /*8bb0*/  BSYNC B1 ;  /* 0x0000000000017941 */ /* 0x000fea0003800000 */
.L_x_267:
        /* <DEDUP_REMOVED lines=9> */
.L_x_270:
[----:B------:R-:W-:Y:S05]  /*8c50*/  BSYNC B1 ;  /* 0x0000000000017941 */ /* 0x000fea0003800000 */
.L_x_269:
        /* <DEDUP_REMOVED lines=10> */
.L_x_272:
[----:B------:R-:W-:Y:S05]  /*8d00*/  BSYNC B1 ;  /* 0x0000000000017941 */ /* 0x000fea0003800000 */
.L_x_271:
        /* <DEDUP_REMOVED lines=10> */
.L_x_274:
[----:B------:R-:W-:Y:S05]  /*8db0*/  BSYNC B1 ;  /* 0x0000000000017941 */ /* 0x000fea0003800000 */
.L_x_273:
        /* <DEDUP_REMOVED lines=9> */
.L_x_276:
[----:B------:R-:W-:Y:S05]  /*8e50*/  BSYNC B1 ;  /* 0x0000000000017941 */ /* 0x000fea0003800000 */
.L_x_275:
        /* <DEDUP_REMOVED lines=9> */
.L_x_278:
[----:B------:R-:W-:Y:S05]  /*8ef0*/  BSYNC B1 ;  /* 0x0000000000017941 */ /* 0x000fea0003800000 */
.L_x_277:
        /* <DEDUP_REMOVED lines=10> */
.L_x_280:
[----:B------:R-:W-:Y:S05]  /*8fa0*/  BSYNC B1 ;  /* 0x0000000000017941 */ /* 0x000fea0003800000 */
.L_x_279:
        /* <DEDUP_REMOVED lines=10> */
.L_x_282:
[----:B------:R-:W-:Y:S05]  /*9050*/  BSYNC B1 ;  /* 0x0000000000017941 */ /* 0x000fea0003800000 */
.L_x_281:
        /* <DEDUP_REMOVED lines=9> */
.L_x_284:
[----:B------:R-:W-:Y:S05]  /*90f0*/  BSYNC B1 ;  /* 0x0000000000017941 */ /* 0x000fea0003800000 */
.L_x_283:
        /* <DEDUP_REMOVED lines=9> */
.L_x_286:
[----:B------:R-:W-:Y:S05]  /*9190*/  BSYNC B1 ;  /* 0x0000000000017941 */ /* 0x000fea0003800000 */
.L_x_285:
        /* <DEDUP_REMOVED lines=10> */
.L_x_288:
[----:B------:R-:W-:Y:S05]  /*9240*/  BSYNC B1 ;  /* 0x0000000000017941 */ /* 0x000fea0003800000 */
.L_x_287:
[----:B-----5:R-:W-:Y:S01]  /*9250*/  LOP3.LUT R12, R24, 0xffffe000, RZ, 0xc0, !PT ;  /* 0xffffe000180c7812 */ /* 0x020fe200078ec0ff */
[----:B------:R-:W-:Y:S01]  /*9260*/  BSSY B1, `(.L_x_289) ;  /* 0x000000b000017945 */ /* 0x000fe20003800000 */
[----:B------:R-:W-:Y:S01]  /*9270*/  ISETP.GT.AND P0, PT, R2, 0xf9, PT ;  /* 0x000000f90200780c */ /* 0x000fe20003f04270 */
[----:B------:R-:W-:Y:S02]  /*9280*/  @P2 IMAD.MOV.U32 R2, RZ, RZ, R4 ;  /* 0x000000ffff022224 */ /* 0x000fe400078e0004 */
[----:B0-----:R-:W-:Y:S01]  /*9290*/  FMUL R3, R12, R23 ;  /* 0x000000170c037220 */ /* 0x001fe20000400000 */
[----:B------:R-:W-:-:S03]  /*92a0*/  ISETP.GT.AND P3, PT, R0, RZ, P0 ;  /* 0x000000ff0000720c */ /* 0x000fc60000764270 */
[----:B------:R-:W-:Y:S01]  /*92b0*/  FFMA R13, R148, R160, R3 ;  /* 0x000000a0940d7223 */ /* 0x000fe20000000003 */
[----:B------:R-:W-:-:S04]  /*92c0*/  @P2 IMAD.MOV.U32 R3, RZ, RZ, R5 ;  /* 0x000000ffff032224 */ /* 0x000fc800078e0005 */
[----:B------:R-:W-:-:S05]  /*92d0*/  F2FP.TF32.F32.PACK_B R13, R13 ;  /* 0x0000000dff0d723e */ /* 0x000fca00024050ff */
[----:B------:R0:W-:Y:S01]  /*92e0*/  @P2 STG.E desc[UR36][R2.64+0x3e0], R13 ;  /* 0x0003e00d02002986 */ /* 0x0001e2000c101924 */
[----:B------:R-:W-:Y:S05]  /*92f0*/  @!P3 BRA `(.L_x_290) ;  /* 0x000000000004b947 */ /* 0x000fea0003800000 */
[----:B------:R0:W5:Y:S02]  /*9300*/  LDG.E.LTC128B R24, desc[UR36][R6.64+0x3e4] ;  /* 0x0003e42406187981 */ /* 0x000164000c1e1920 */
.L_x_290:
[----:B------:R-:W-:Y:S05]  /*9310*/  BSYNC B1 ;  /* 0x0000000000017941 */ /* 0x000fea0003800000 */
.L_x_289:
[----:B0----5:R-:W-:Y:S01]  /*9320*/  LOP3.LUT R2, R24, 0xffffe000, RZ, 0xc0, !PT ;  /* 0xffffe00018027812 */ /* 0x021fe200078ec0ff */
        /* <DEDUP_REMOVED lines=8> */
.L_x_292:
[----:B------:R-:W-:Y:S05]  /*93b0*/  BSYNC B1 ;  /* 0x0000000000017941 */ /* 0x000fea0003800000 */
.L_x_291:
[----:B-----5:R-:W-:Y:S01]  /*93c0*/  LOP3.LUT R2, R24, 0xffffe000, RZ, 0xc0, !PT ;  /* 0xffffe00018027812 */ /* 0x020fe200078ec0ff */
[----:B------:R-:W-:Y:S01]  /*93d0*/  BSSY B1, `(.L_x_293) ;  /* 0x000000a000017945 */ /* 0x000fe20003800000 */
[----:B------:R-:W-:-:S03]  /*93e0*/  ISETP.GT.AND P0, PT, R0, 0x8, P0 ;  /* 0x000000080000780c */ /* 0x000fc60000704270 */
[----:B------:R-:W-:Y:S01]  /*93f0*/  FMUL R3, R2, R23 ;  /* 0x0000001702037220 */ /* 0x000fe20000400000 */
[----:B------:R-:W-:-:S03]  /*9400*/  @P1 IMAD.MOV.U32 R2, RZ, RZ, R10 ;  /* 0x000000ffff021224 */ /* 0x000fc600078e000a */
[----:B0-2---:R-:W-:Y:S01]  /*9410*/  FFMA R5, R150, R160, R3 ;  /* 0x000000a096057223 */ /* 0x005fe20000000003 */
[----:B------:R-:W-:-:S04]  /*9420*/  @P1 IMAD.MOV.U32 R3, RZ, RZ, R11 ;  /* 0x000000ffff031224 */ /* 0x000fc800078e000b */
[----:B------:R-:W-:-:S05]  /*9430*/  F2FP.TF32.F32.PACK_B R5, R5 ;  /* 0x00000005ff05723e */ /* 0x000fca00024050ff */
[----:B------:R0:W-:Y:S01]  /*9440*/  @P1 STG.E desc[UR36][R2.64+0x3e0], R5 ;  /* 0x0003e00502001986 */ /* 0x0001e2000c101924 */
[----:B------:R-:W-:Y:S05]  /*9450*/  @!P0 BRA `(.L_x_294) ;  /* 0x0000000000048947 */ /* 0x000fea0003800000 */
[----:B------:R2:W5:Y:S02]  /*9460*/  LDG.E.LTC128B R24, desc[UR36][R8.64+0x3e4] ;  /* 0x0003e42408187981 */ /* 0x000564000c1e1920 */
.L_x_294:
[----:B------:R-:W-:Y:S05]  /*9470*/  BSYNC B1 ;  /* 0x0000000000017941 */ /* 0x000fea0003800000 */
.L_x_293:
[----:B------:R-:W-:Y:S05]  /*9480*/  @!P0 BRA `(.L_x_295) ;  /* 0x0000002400688947 */ /* 0x000fea0003800000 */
[----:B-----5:R-:W-:-:S05]  /*9490*/  LOP3.LUT R24, R24, 0xffffe000, RZ, 0xc0, !PT ;  /* 0xffffe00018187812 */ /* 0x020fca00078ec0ff */
[----:B------:R-:W-:-:S04]  /*94a0*/  FMUL R24, R24, R23 ;  /* 0x0000001718187220 */ /* 0x000fc80000400000 */
[----:B------:R-:W-:-:S05]  /*94b0*/  FFMA R151, R151, R160, R24 ;  /* 0x000000a097977223 */ /* 0x000fca0000000018 */
[----:B------:R-:W-:-:S05]  /*94c0*/  F2FP.TF32.F32.PACK_B R151, R151 ;  /* 0x00000097ff97723e */ /* 0x000fca00024050ff */
[----:B------:R0:W-:Y:S01]  /*94d0*/  STG.E desc[UR36][R10.64+0x3e4], R151 ;  /* 0x0003e4970a007986 */ /* 0x0001e2000c101924 */
[----:B------:R-:W-:Y:S05]  /*94e0*/  BRA `(.L_x_295) ;  /* 0x0000002400507947 */ /* 0x000fea0003800000 */
.L_x_42:
[----:B------:R-:W-:Y:S01]  /*94f0*/  ISETP.GT.AND P3, PT, R2, 0x1, PT ;  /* 0x000000010200780c */ /* 0x000fe20003f64270 */
[----:B------:R-:W-:Y:S01]  /*9500*/  ULDC.64 UR4, c[0x0][0x5c0] ;  /* 0x0001700000047ab9 */ /* 0x000fe20000000a00 */
[-C--:B------:R-:W-:Y:S01]  /*9510*/  FMUL R3, R24, R160.reuse ;  /* 0x000000a018037220 */ /* 0x080fe20000400000 */
[----:B------:R-:W-:Y:S01]  /*9520*/  LEA R4, P4, R156, UR4, 0x2 ;  /* 0x000000049c047c11 */ /* 0x000fe2000f8810ff */
[-C--:B------:R-:W-:Y:S01]  /*9530*/  FMUL R25, R25, R160.reuse ;  /* 0x000000a019197220 */ /* 0x080fe20000400000 */
[----:B------:R-:W-:Y:S01]  /*9540*/  ISETP.GT.AND P0, PT, R0, RZ, P3 ;  /* 0x000000ff0000720c */ /* 0x000fe20001f04270 */
[-C--:B------:R-:W-:Y:S01]  /*9550*/  FMUL R9, R26, R160.reuse ;  /* 0x000000a01a097220 */ /* 0x080fe20000400000 */
[----:B------:R-:W-:Y:S01]  /*9560*/  LEA.HI.X R5, R156, UR5, R169, 0x2, P4 ;  /* 0x000000059c057c11 */ /* 0x000fe2000a0f14a9 */
[-C--:B------:R-:W-:Y:S01]  /*9570*/  FMUL R27, R27, R160.reuse ;  /* 0x000000a01b1b7220 */ /* 0x080fe20000400000 */
[----:B------:R-:W-:Y:S01]  /*9580*/  F2FP.TF32.F32.PACK_B R3, R3 ;  /* 0x00000003ff03723e */ /* 0x000fe200024050ff */
[-C--:B------:R-:W-:Y:S01]  /*9590*/  FMUL R29, R29, R160.reuse ;  /* 0x000000a01d1d7220 */ /* 0x080fe20000400000 */
[----:B------:R-:W-:Y:S01]  /*95a0*/  F2FP.TF32.F32.PACK_B R25, R25 ;  /* 0x00000019ff19723e */ /* 0x000fe200024050ff */
[----:B------:R-:W-:Y:S01]  /*95b0*/  FMUL R31, R31, R160 ;  /* 0x000000a01f1f7220 */ /* 0x000fe20000400000 */
[C---:B------:R-:W-:Y:S01]  /*95c0*/  SHF.L.U64.HI R11, R10.reuse, 0x5, R11 ;  /* 0x000000050a0b7819 */ /* 0x040fe2000001020b */
[----:B------:R0:W-:Y:S01]  /*95d0*/  @P2 STG.E desc[UR36][R4.64], R3 ;  /* 0x0000000304002986 */ /* 0x0001e2000c101924 */
[----:B------:R-:W-:Y:S01]  /*95e0*/  LEA R6, P4, R10, R4, 0x5 ;  /* 0x000000040a067211 */ /* 0x000fe200078828ff */
[-C--:B------:R-:W-:Y:S01]  /*95f0*/  FMUL R33, R33, R160.reuse ;  /* 0x000000a021217220 */ /* 0x080fe20000400000 */
[----:B------:R-:W-:Y:S01]  /*9600*/  ISETP.GT.AND P1, PT, R0, 0x8, P1 ;  /* 0x000000080000780c */ /* 0x000fe20000f24270 */
[----:B------:R-:W-:Y:S01]  /*9610*/  @P0 STG.E desc[UR36][R4.64+0x4], R25 ;  /* 0x0000041904000986 */ /* 0x000fe2000c101924 */
[----:B------:R-:W-:Y:S01]  /*9620*/  ISETP.GT.AND P2, PT, R2, 0x8, PT ;  /* 0x000000080200780c */ /* 0x000fe20003f44270 */
[----:B------:R-:W-:Y:S01]  /*9630*/  IMAD.X R7, R11, 0x1, R5, P4 ;  /* 0x000000010b077824 */ /* 0x000fe200020e0605 */
[----:B------:R-:W-:Y:S01]  /*9640*/  ISETP.GT.AND P3, PT, R0, 0x8, P3 ;  /* 0x000000080000780c */ /* 0x000fe20001f64270 */
[-C--:B------:R-:W-:Y:S01]  /*9650*/  FMUL R11, R32, R160.reuse ;  /* 0x000000a0200b7220 */ /* 0x080fe20000400000 */
[----:B------:R-:W-:Y:S01]  /*9660*/  ISETP.GT.AND P0, PT, R2, 0x9, PT ;  /* 0x000000090200780c */ /* 0x000fe20003f04270 */
[-C--:B------:R-:W-:Y:S01]  /*9670*/  FMUL R35, R35, R160.reuse ;  /* 0x000000a023237220 */ /* 0x080fe20000400000 */
[----:B------:R-:W-:Y:S01]  /*9680*/  ISETP.GT.AND P5, PT, R0, RZ, P2 ;  /* 0x000000ff0000720c */ /* 0x000fe200017a4270 */
[-C--:B0-----:R-:W-:Y:S01]  /*9690*/  FMUL R3, R28, R160.reuse ;  /* 0x000000a01c037220 */ /* 0x081fe20000400000 */
[----:B------:R-:W-:Y:S01]  /*96a0*/  ISETP.GT.AND P4, PT, R0, RZ, P0 ;  /* 0x000000ff0000720c */ /* 0x000fe20000784270 */
[-C--:B------:R-:W-:Y:S01]  /*96b0*/  FMUL R37, R37, R160.reuse ;  /* 0x000000a025257220 */ /* 0x080fe20000400000 */
[----:B------:R-:W-:Y:S01]  /*96c0*/  F2FP.TF32.F32.PACK_B R9, R9 ;  /* 0x00000009ff09723e */ /* 0x000fe200024050ff */
[-C--:B------:R-:W-:Y:S01]  /*96d0*/  FMUL R39, R39, R160.reuse ;  /* 0x000000a027277220 */ /* 0x080fe20000400000 */
[----:B------:R-:W-:Y:S01]  /*96e0*/  F2FP.TF32.F32.PACK_B R27, R27 ;  /* 0x0000001bff1b723e */ /* 0x000fe200024050ff */
[-C--:B------:R-:W-:Y:S01]  /*96f0*/  FMUL R41, R41, R160.reuse ;  /* 0x000000a029297220 */ /* 0x080fe20000400000 */
[----:B------:R-:W-:Y:S01]  /*9700*/  F2FP.TF32.F32.PACK_B R3, R3 ;  /* 0x00000003ff03723e */ /* 0x000fe200024050ff */
[----:B------:R0:W-:Y:S01]  /*9710*/  @P1 STG.E desc[UR36][R6.64], R9 ;  /* 0x0000000906001986 */ /* 0x0001e2000c101924 */
[----:B------:R-:W-:Y:S01]  /*9720*/  F2FP.TF32.F32.PACK_B R29, R29 ;  /* 0x0000001dff1d723e */ /* 0x000fe200024050ff */
[-C--:B------:R-:W-:Y:S01]  /*9730*/  FMUL R43, R43, R160.reuse ;  /* 0x000000a02b2b7220 */ /* 0x080fe20000400000 */
[C---:B------:R-:W-:Y:S01]  /*9740*/  ISETP.GT.AND P1, PT, R2.reuse, 0x10, PT ;  /* 0x000000100200780c */ /* 0x040fe20003f24270 */
[----:B------:R-:W-:Y:S01]  /*9750*/  @P3 STG.E desc[UR36][R6.64+0x4], R27 ;  /* 0x0000041b06003986 */ /* 0x000fe2000c101924 */
[----:B------:R-:W-:Y:S01]  /*9760*/  ISETP.GT.AND P3, PT, R2, 0x11, PT ;  /* 0x000000110200780c */ /* 0x000fe20003f64270 */
[-C--:B------:R-:W-:Y:S01]  /*9770*/  FMUL R45, R45, R160.reuse ;  /* 0x000000a02d2d7220 */ /* 0x080fe20000400000 */
[C---:B------:R-:W-:Y:S01]  /*9780*/  ISETP.GT.AND P2, PT, R0.reuse, 0x8, P2 ;  /* 0x000000080000780c */ /* 0x040fe20001744270 */
[----:B------:R1:W-:Y:S01]  /*9790*/  @P5 STG.E desc[UR36][R4.64+0x20], R3 ;  /* 0x0000200304005986 */ /* 0x0003e2000c101924 */
[C---:B------:R-:W-:Y:S01]  /*97a0*/  ISETP.GT.AND P0, PT, R0.reuse, 0x8, P0 ;  /* 0x000000080000780c */ /* 0x040fe20000704270 */
[-C--:B------:R-:W-:Y:S01]  /*97b0*/  FMUL R47, R47, R160.reuse ;  /* 0x000000a02f2f7220 */ /* 0x080fe20000400000 */
[----:B------:R-:W-:Y:S01]  /*97c0*/  ISETP.GT.AND P5, PT, R0, RZ, P1 ;  /* 0x000000ff0000720c */ /* 0x000fe20000fa4270 */
[----:B------:R-:W-:Y:S01]  /*97d0*/  @P4 STG.E desc[UR36][R4.64+0x24], R29 ;  /* 0x0000241d04004986 */ /* 0x000fe2000c101924 */
        /* <DEDUP_REMOVED lines=8> */
[-C--:B-1----:R-:W-:Y:S01]  /*9860*/  FMUL R3, R34, R160.reuse ;  /* 0x000000a022037220 */ /* 0x082fe20000400000 */
[----:B------:R-:W-:Y:S01]  /*9870*/  F2FP.TF32.F32.PACK_B R33, R33 ;  /* 0x00000021ff21723e */ /* 0x000fe200024050ff */
[----:B------:R0:W-:Y:S01]  /*9880*/  @P2 STG.E desc[UR36][R6.64+0x20], R9 ;  /* 0x0000200906002986 */ /* 0x0001e2000c101924 */
[----:B------:R-:W-:Y:S01]  /*9890*/  ISETP.GT.AND P1, PT, R0, 0x8, P1 ;  /* 0x000000080000780c */ /* 0x000fe20000f24270 */
[-C--:B------:R-:W-:Y:S01]  /*98a0*/  FMUL R55, R55, R160.reuse ;  /* 0x000000a037377220 */ /* 0x080fe20000400000 */
[C---:B------:R-:W-:Y:S01]  /*98b0*/  ISETP.GT.AND P2, PT, R2.reuse, 0x19, PT ;  /* 0x000000190200780c */ /* 0x040fe20003f44270 */
[----:B------:R-:W-:Y:S01]  /*98c0*/  @P0 STG.E desc[UR36][R6.64+0x24], R31 ;  /* 0x0000241f06000986 */ /* 0x000fe2000c101924 */
[----:B------:R-:W-:Y:S01]  /*98d0*/  ISETP.GT.AND P0, PT, R2, 0x18, PT ;  /* 0x000000180200780c */ /* 0x000fe20003f04270 */
[-C--:B------:R-:W-:Y:S01]  /*98e0*/  FMUL R57, R57, R160.reuse ;  /* 0x000000a039397220 */ /* 0x080fe20000400000 */
[----:B------:R-:W-:Y:S01]  /*98f0*/  F2FP.TF32.F32.PACK_B R3, R3 ;  /* 0x00000003ff03723e */ /* 0x000fe200024050ff */
[----:B------:R1:W-:Y:S01]  /*9900*/  @P5 STG.E desc[UR36][R4.64+0x40], R11 ;  /* 0x0000400b04005986 */ /* 0x0003e2000c101924 */
[C---:B------:R-:W-:Y:S01]  /*9910*/  ISETP.GT.AND P5, PT, R0.reuse, RZ, P0 ;  /* 0x000000ff0000720c */ /* 0x040fe200007a4270 */
[-C--:B------:R-:W-:Y:S01]  /*9920*/  FMUL R59, R59, R160.reuse ;  /* 0x000000a03b3b7220 */ /* 0x080fe20000400000 */
[----:B------:R-:W-:Y:S01]  /*9930*/  F2FP.TF32.F32.PACK_B R35, R35 ;  /* 0x00000023ff23723e */ /* 0x000fe200024050ff */
[----:B------:R-:W-:Y:S01]  /*9940*/  @P4 STG.E desc[UR36][R4.64+0x44], R33 ;  /* 0x0000442104004986 */ /* 0x000fe2000c101924 */
[----:B------:R-:W-:Y:S01]  /*9950*/  ISETP.GT.AND P4, PT, R0, 0x8, P3 ;  /* 0x000000080000780c */ /* 0x000fe20001f84270 */
[-C--:B0-----:R-:W-:Y:S01]  /*9960*/  FMUL R9, R36, R160.reuse ;  /* 0x000000a024097220 */ /* 0x081fe20000400000 */
[----:B------:R-:W-:Y:S01]  /*9970*/  ISETP.GT.AND P3, PT, R0, RZ, P2 ;  /* 0x000000ff0000720c */ /* 0x000fe20001764270 */
[----:B------:R0:W-:Y:S01]  /*9980*/  @P1 STG.E desc[UR36][R6.64+0x40], R3 ;  /* 0x0000400306001986 */ /* 0x0001e2000c101924 */
[----:B------:R-:W-:Y:S01]  /*9990*/  F2FP.TF32.F32.PACK_B R37, R37 ;  /* 0x00000025ff25723e */ /* 0x000fe200024050ff */
[-C--:B------:R-:W-:Y:S01]  /*99a0*/  FMUL R61, R61, R160.reuse ;  /* 0x000000a03d3d7220 */ /* 0x080fe20000400000 */
[----:B------:R-:W-:Y:S01]  /*99b0*/  F2FP.TF32.F32.PACK_B R9, R9 ;  /* 0x00000009ff09723e */ /* 0x000fe200024050ff */
[-C--:B-1----:R-:W-:Y:S01]  /*99c0*/  FMUL R11, R40, R160.reuse ;  /* 0x000000a0280b7220 */ /* 0x082fe20000400000 */
[----:B------:R-:W-:Y:S01]  /*99d0*/  ISETP.GT.AND P1, PT, R2, 0x20, PT ;  /* 0x000000200200780c */ /* 0x000fe20003f24270 */
[-C--:B------:R-:W-:Y:S01]  /*99e0*/  FMUL R63, R63, R160.reuse ;  /* 0x000000a03f3f7220 */ /* 0x080fe20000400000 */
[C---:B------:R-:W-:Y:S01]  /*99f0*/  ISETP.GT.AND P0, PT, R0.reuse, 0x8, P0 ;  /* 0x000000080000780c */ /* 0x040fe20000704270 */
[-C--:B------:R-:W-:Y:S01]  /*9a00*/  FMUL R65, R65, R160.reuse ;  /* 0x000000a041417220 */ /* 0x080fe20000400000 */
[----:B------:R-:W-:Y:S01]  /*9a10*/  F2FP.TF32.F32.PACK_B R39, R39 ;  /* 0x00000027ff27723e */ /* 0x000fe200024050ff */
[----:B------:R-:W-:Y:S01]  /*9a20*/  @P4 STG.E desc[UR36][R6.64+0x44], R35 ;  /* 0x0000442306004986 */ /* 0x000fe2000c101924 */
[----:B------:R-:W-:Y:S01]  /*9a30*/  ISETP.GT.AND P4, PT, R0, 0x8, P2 ;  /* 0x000000080000780c */ /* 0x000fe20001784270 */
[-C--:B0-----:R-:W-:Y:S01]  /*9a40*/  FMUL R3, R38, R160.reuse ;  /* 0x000000a026037220 */ /* 0x081fe20000400000 */
[----:B------:R-:W-:Y:S01]  /*9a50*/  ISETP.GT.AND P2, PT, R2, 0x21, PT ;  /* 0x000000210200780c */ /* 0x000fe20003f44270 */
[----:B------:R0:W-:Y:S01]  /*9a60*/  @P5 STG.E desc[UR36][R4.64+0x60], R9 ;  /* 0x0000600904005986 */ /* 0x0001e2000c101924 */
[C---:B------:R-:W-:Y:S01]  /*9a70*/  ISETP.GT.AND P5, PT, R0.reuse, RZ, P1 ;  /* 0x000000ff0000720c */ /* 0x040fe20000fa4270 */
[-C--:B------:R-:W-:Y:S01]  /*9a80*/  FMUL R67, R67, R160.reuse ;  /* 0x000000a043437220 */ /* 0x080fe20000400000 */
[----:B------:R-:W-:Y:S01]  /*9a90*/  F2FP.TF32.F32.PACK_B R3, R3 ;  /* 0x00000003ff03723e */ /* 0x000fe200024050ff */
[----:B------:R-:W-:Y:S01]  /*9aa0*/  @P3 STG.E desc[UR36][R4.64+0x64], R37 ;  /* 0x0000642504003986 */ /* 0x000fe2000c101924 */
[----:B------:R-:W-:Y:S01]  /*9ab0*/  ISETP.GT.AND P3, PT, R0, RZ, P2 ;  /* 0x000000ff0000720c */ /* 0x000fe20001764270 */
[-C--:B------:R-:W-:Y:S01]  /*9ac0*/  FMUL R69, R69, R160.reuse ;  /* 0x000000a045457220 */ /* 0x080fe20000400000 */
[----:B------:R-:W-:Y:S01]  /*9ad0*/  F2FP.TF32.F32.PACK_B R11, R11 ;  /* 0x0000000bff0b723e */ /* 0x000fe200024050ff */
[----:B------:R1:W-:Y:S01]  /*9ae0*/  @P0 STG.E desc[UR36][R6.64+0x60], R3 ;  /* 0x0000600306000986 */ /* 0x0003e2000c101924 */
[----:B------:R-:W-:Y:S01]  /*9af0*/  F2FP.TF32.F32.PACK_B R41, R41 ;  /* 0x00000029ff29723e */ /* 0x000fe200024050ff */
[-C--:B------:R-:W-:Y:S01]  /*9b00*/  FMUL R71, R71, R160.reuse ;  /* 0x000000a047477220 */ /* 0x080fe20000400000 */
[----:B------:R-:W-:Y:S01]  /*9b10*/  ISETP.GT.AND P0, PT, R2, 0x28, PT ;  /* 0x000000280200780c */ /* 0x000fe20003f04270 */
[----:B------:R-:W-:Y:S01]  /*9b20*/  @P4 STG.E desc[UR36][R6.64+0x64], R39 ;  /* 0x0000642706004986 */ /* 0x000fe2000c101924 */
[----:B------:R-:W-:Y:S01]  /*9b30*/  ISETP.GT.AND P1, PT, R0, 0x8, P1 ;  /* 0x000000080000780c */ /* 0x000fe20000f24270 */
[-C--:B0-----:R-:W-:Y:S01]  /*9b40*/  FMUL R9, R44, R160.reuse ;  /* 0x000000a02c097220 */ /* 0x081fe20000400000 */
[----:B------:R-:W-:Y:S01]  /*9b50*/  ISETP.GT.AND P4, PT, R0, 0x8, P2 ;  /* 0x000000080000780c */ /* 0x000fe20001784270 */
[----:B------:R0:W-:Y:S01]  /*9b60*/  @P5 STG.E desc[UR36][R4.64+0x80], R11 ;  /* 0x0000800b04005986 */ /* 0x0001e2000c101924 */
[----:B------:R-:W-:Y:S01]  /*9b70*/  ISETP.GT.AND P2, PT, R2, 0x29, PT ;  /* 0x000000290200780c */ /* 0x000fe20003f44270 */
[-C--:B------:R-:W-:Y:S01]  /*9b80*/  FMUL R73, R73, R160.reuse ;  /* 0x000000a049497220 */ /* 0x080fe20000400000 */
[----:B------:R-:W-:Y:S01]  /*9b90*/  ISETP.GT.AND P5, PT, R0, RZ, P0 ;  /* 0x000000ff0000720c */ /* 0x000fe200007a4270 */
[-C--:B-1----:R-:W-:Y:S01]  /*9ba0*/  FMUL R3, R42, R160.reuse ;  /* 0x000000a02a037220 */ /* 0x082fe20000400000 */
[----:B------:R-:W-:Y:S01]  /*9bb0*/  @P3 STG.E desc[UR36][R4.64+0x84], R41 ;  /* 0x0000842904003986 */ /* 0x000fe2000c101924 */
[----:B------:R-:W-:Y:S01]  /*9bc0*/  ISETP.GT.AND P3, PT, R0, RZ, P2 ;  /* 0x000000ff0000720c */ /* 0x000fe20001764270 */
[-C--:B------:R-:W-:Y:S01]  /*9bd0*/  FMUL R75, R75, R160.reuse ;  /* 0x000000a04b4b7220 */ /* 0x080fe20000400000 */
[----:B------:R-:W-:Y:S01]  /*9be0*/  F2FP.TF32.F32.PACK_B R43, R43 ;  /* 0x0000002bff2b723e */ /* 0x000fe200024050ff */
[-C--:B------:R-:W-:Y:S01]  /*9bf0*/  FMUL R77, R77, R160.reuse ;  /* 0x000000a04d4d7220 */ /* 0x080fe20000400000 */
[----:B------:R-:W-:Y:S01]  /*9c00*/  F2FP.TF32.F32.PACK_B R3, R3 ;  /* 0x00000003ff03723e */ /* 0x000fe200024050ff */
[-C--:B------:R-:W-:Y:S01]  /*9c10*/  FMUL R79, R79, R160.reuse ;  /* 0x000000a04f4f7220 */ /* 0x080fe20000400000 */
[----:B------:R-:W-:Y:S01]  /*9c20*/  F2FP.TF32.F32.PACK_B R9, R9 ;  /* 0x00000009ff09723e */ /* 0x000fe200024050ff */
[-C--:B0-----:R-:W-:Y:S01]  /*9c30*/  FMUL R11, R48, R160.reuse ;  /* 0x000000a0300b7220 */ /* 0x081fe20000400000 */
[----:B------:R-:W-:Y:S01]  /*9c40*/  F2FP.TF32.F32.PACK_B R45, R45 ;  /* 0x0000002dff2d723e */ /* 0x000fe200024050ff */
[----:B------:R0:W-:Y:S01]  /*9c50*/  @P1 STG.E desc[UR36][R6.64+0x80], R3 ;  /* 0x0000800306001986 */ /* 0x0001e2000c101924 */
[----:B------:R-:W-:Y:S01]  /*9c60*/  ISETP.GT.AND P1, PT, R2, 0x30, PT ;  /* 0x000000300200780c */ /* 0x000fe20003f24270 */
[-C--:B------:R-:W-:Y:S01]  /*9c70*/  FMUL R81, R81, R160.reuse ;  /* 0x000000a051517220 */ /* 0x080fe20000400000 */
[C---:B------:R-:W-:Y:S01]  /*9c80*/  ISETP.GT.AND P0, PT, R0.reuse, 0x8, P0 ;  /* 0x000000080000780c */ /* 0x040fe20000704270 */
[----:B------:R-:W-:Y:S01]  /*9c90*/  @P4 STG.E desc[UR36][R6.64+0x84], R43 ;  /* 0x0000842b06004986 */ /* 0x000fe2000c101924 */
[----:B------:R-:W-:Y:S01]  /*9ca0*/  ISETP.GT.AND P4, PT, R0, 0x8, P2 ;  /* 0x000000080000780c */ /* 0x000fe20001784270 */
[-C--:B------:R-:W-:Y:S01]  /*9cb0*/  FMUL R83, R83, R160.reuse ;  /* 0x000000a053537220 */ /* 0x080fe20000400000 */
[----:B------:R-:W-:Y:S01]  /*9cc0*/  ISETP.GT.AND P2, PT, R2, 0x31, PT ;  /* 0x000000310200780c */ /* 0x000fe20003f44270 */
[----:B------:R1:W-:Y:S01]  /*9cd0*/  @P5 STG.E desc[UR36][R4.64+0xa0], R9 ;  /* 0x0000a00904005986 */ /* 0x0003e2000c101924 */
[----:B------:R-:W-:Y:S01]  /*9ce0*/  ISETP.GT.AND P5, PT, R0, RZ, P1 ;  /* 0x000000ff0000720c */ /* 0x000fe20000fa4270 */
[-C--:B------:R-:W-:Y:S01]  /*9cf0*/  FMUL R85, R85, R160.reuse ;  /* 0x000000a055557220 */ /* 0x080fe20000400000 */
[----:B------:R-:W-:Y:S01]  /*9d00*/  F2FP.TF32.F32.PACK_B R47, R47 ;  /* 0x0000002fff2f723e */ /* 0x000fe200024050ff */
[-C--:B0-----:R-:W-:Y:S01]  /*9d10*/  FMUL R3, R46, R160.reuse ;  /* 0x000000a02e037220 */ /* 0x081fe20000400000 */
        /* <DEDUP_REMOVED lines=9> */
[----:B------:R-:W-:Y:S01]  /*9db0*/  ISETP.GT.AND P1, PT, R0, 0x8, P1 ;  /* 0x000000080000780c */ /* 0x000fe20000f24270 */
[----:B------:R0:W-:Y:S01]  /*9dc0*/  @P0 STG.E desc[UR36][R6.64+0xa0], R3 ;  /* 0x0000a00306000986 */ /* 0x0001e2000c101924 */
[----:B------:R-:W-:Y:S01]  /*9dd0*/  ISETP.GT.AND P0, PT, R2, 0x38, PT ;  /* 0x000000380200780c */ /* 0x000fe20003f04270 */
[-C--:B------:R-:W-:Y:S01]  /*9de0*/  FMUL R93, R93, R160.reuse ;  /* 0x000000a05d5d7220 */ /* 0x080fe20000400000 */
[----:B------:R-:W-:Y:S01]  /*9df0*/  F2FP.TF32.F32.PACK_B R51, R51 ;  /* 0x00000033ff33723e */ /* 0x000fe200024050ff */
        /* <DEDUP_REMOVED lines=10> */
[C---:B------:R-:W-:Y:S01]  /*9ea0*/  ISETP.GT.AND P3, PT, R0.reuse, RZ, P2 ;  /* 0x000000ff0000720c */ /* 0x040fe20001764270 */
[-C--:B------:R-:W-:Y:S01]  /*9eb0*/  FMUL R99, R99, R160.reuse ;  /* 0x000000a063637220 */ /* 0x080fe20000400000 */
[----:B------:R-:W-:Y:S01]  /*9ec0*/  F2FP.TF32.F32.PACK_B R53, R53 ;  /* 0x00000035ff35723e */ /* 0x000fe200024050ff */
[-C--:B------:R-:W-:Y:S01]  /*9ed0*/  FMUL R101, R101, R160.reuse ;  /* 0x000000a065657220 */ /* 0x080fe20000400000 */
[----:B------:R-:W-:Y:S01]  /*9ee0*/  F2FP.TF32.F32.PACK_B R3, R3 ;  /* 0x00000003ff03723e */ /* 0x000fe200024050ff */
[-C--:B------:R-:W-:Y:S01]  /*9ef0*/  FMUL R103, R103, R160.reuse ;  /* 0x000000a067677220 */ /* 0x080fe20000400000 */
[----:B------:R-:W-:Y:S01]  /*9f00*/  ISETP.GT.AND P0, PT, R0, 0x8, P0 ;  /* 0x000000080000780c */ /* 0x000fe20000704270 */
[-C--:B-1----:R-:W-:Y:S01]  /*9f10*/  FMUL R11, R56, R160.reuse ;  /* 0x000000a0380b7220 */ /* 0x082fe20000400000 */
[----:B------:R-:W-:Y:S01]  /*9f20*/  F2FP.TF32.F32.PACK_B R55, R55 ;  /* 0x00000037ff37723e */ /* 0x000fe200024050ff */
        /* <DEDUP_REMOVED lines=16> */
[----:B------:R-:W-:Y:S01]  /*a030*/  ISETP.GT.AND P1, PT, R0, 0x8, P1 ;  /* 0x000000080000780c */ /* 0x000fe20000f24270 */
[-C--:B------:R-:W-:Y:S01]  /*a040*/  FMUL R113, R113, R160.reuse ;  /* 0x000000a071717220 */ /* 0x080fe20000400000 */
[----:B------:R-:W-:Y:S01]  /*a050*/  F2FP.TF32.F32.PACK_B R3, R3 ;  /* 0x00000003ff03723e */ /* 0x000fe200024050ff */
[-C--:B------:R-:W-:Y:S01]  /*a060*/  FMUL R115, R115, R160.reuse ;  /* 0x000000a073737220 */ /* 0x080fe20000400000 */
[-C--:B-1----:R-:W-:Y:S01]  /*a070*/  FMUL R9, R60, R160.reuse ;  /* 0x000000a03c097220 */ /* 0x082fe20000400000 */
[----:B------:R-:W-:Y:S01]  /*a080*/  F2FP.TF32.F32.PACK_B R59, R59 ;  /* 0x0000003bff3b723e */ /* 0x000fe200024050ff */
[-C--:B------:R-:W-:Y:S01]  /*a090*/  FMUL R117, R117, R160.reuse ;  /* 0x000000a075757220 */ /* 0x080fe20000400000 */
        /* <DEDUP_REMOVED lines=65> */
[----:B-1----:R-:W-:Y:S01]  /*a4b0*/  FMUL R11, R72, R160 ;  /* 0x000000a0480b7220 */ /* 0x002fe20000400000 */
[----:B------:R-:W-:-:S03]  /*a4c0*/  F2FP.TF32.F32.PACK_B R71, R71 ;  /* 0x00000047ff47723e */ /* 0x000fc600024050ff */
[----:B------:R0:W-:Y:S01]  /*a4d0*/  @P1 STG.E desc[UR36][R6.64+0x140], R3 ;  /* 0x0001400306001986 */ /* 0x0001e2000c101924 */
[----:B------:R-:W-:Y:S02]  /*a4e0*/  ISETP.GT.AND P1, PT, R2, 0x60, PT ;  /* 0x000000600200780c */ /* 0x000fe40003f24270 */
[----:B------:R-:W-:Y:S01]  /*a4f0*/  F2FP.TF32.F32.PACK_B R11, R11 ;  /* 0x0000000bff0b723e */ /* 0x000fe200024050ff */
[----:B------:R-:W-:Y:S01]  /*a500*/  @P4 STG.E desc[UR36][R6.64+0x144], R67 ;  /* 0x0001444306004986 */ /* 0x000fe2000c101924 */
[----:B------:R-:W-:Y:S02]  /*a510*/  ISETP.GT.AND P4, PT, R0, 0x8, P2 ;  /* 0x000000080000780c */ /* 0x000fe40001784270 */
[----:B------:R-:W-:Y:S01]  /*a520*/  ISETP.GT.AND P2, PT, R2, 0x61, PT ;  /* 0x000000610200780c */ /* 0x000fe20003f44270 */
[----:B------:R1:W-:Y:S01]  /*a530*/  @P5 STG.E desc[UR36][R4.64+0x160], R9 ;  /* 0x0001600904005986 */ /* 0x0003e2000c101924 */
[----:B------:R-:W-:Y:S02]  /*a540*/  ISETP.GT.AND P5, PT, R0, RZ, P1 ;  /* 0x000000ff0000720c */ /* 0x000fe40000fa4270 */
[----:B------:R-:W-:Y:S01]  /*a550*/  F2FP.TF32.F32.PACK_B R73, R73 ;  /* 0x00000049ff49723e */ /* 0x000fe200024050ff */
[----:B0-----:R-:W-:Y:S01]  /*a560*/  FMUL R3, R70, R160 ;  /* 0x000000a046037220 */ /* 0x001fe20000400000 */
[----:B------:R-:W-:Y:S01]  /*a570*/  @P3 STG.E desc[UR36][R4.64+0x164], R69 ;  /* 0x0001644504003986 */ /* 0x000fe2000c101924 */
[----:B------:R-:W-:-:S02]  /*a580*/  ISETP.GT.AND P3, PT, R0, RZ, P2 ;  /* 0x000000ff0000720c */ /* 0x000fc40001764270 */
[----:B------:R-:W-:Y:S02]  /*a590*/  ISETP.GT.AND P1, PT, R0, 0x8, P1 ;  /* 0x000000080000780c */ /* 0x000fe40000f24270 */
        /* <DEDUP_REMOVED lines=252> */
[----:B------:R-:W-:Y:S01]  /*b560*/  @P3 STG.E desc[UR36][R4.64+0x364], R133 ;  /* 0x0003648504003986 */ /* 0x000fe2000c101924 */
[----:B0-----:R-:W-:Y:S01]  /*b570*/  FMUL R3, R134, R160 ;  /* 0x000000a086037220 */ /* 0x001fe20000400000 */
[----:B------:R-:W-:-:S02]  /*b580*/  ISETP.GT.AND P3, PT, R0, RZ, P2 ;  /* 0x000000ff0000720c */ /* 0x000fc40001764270 */
[----:B------:R-:W-:Y:S02]  /*b590*/  ISETP.GT.AND P1, PT, R0, 0x8, P1 ;  /* 0x000000080000780c */ /* 0x000fe40000f24270 */
[----:B------:R-:W-:Y:S01]  /*b5a0*/  F2FP.TF32.F32.PACK_B R3, R3 ;  /* 0x00000003ff03723e */ /* 0x000fe200024050ff */
[----:B-1----:R-:W-:Y:S01]  /*b5b0*/  FMUL R9, R140, R160 ;  /* 0x000000a08c097220 */ /* 0x002fe20000400000 */
[----:B------:R-:W-:-:S03]  /*b5c0*/  F2FP.TF32.F32.PACK_B R139, R139 ;  /* 0x0000008bff8b723e */ /* 0x000fc600024050ff */
[----:B------:R0:W-:Y:S01]  /*b5d0*/  @P0 STG.E desc[UR36][R6.64+0x360], R3 ;  /* 0x0003600306000986 */ /* 0x0001e2000c101924 */
[----:B------:R-:W-:Y:S02]  /*b5e0*/  F2FP.TF32.F32.PACK_B R141, R141 ;  /* 0x0000008dff8d723e */ /* 0x000fe400024050ff */
[----:B------:R-:W-:Y:S01]  /*b5f0*/  F2FP.TF32.F32.PACK_B R9, R9 ;  /* 0x00000009ff09723e */ /* 0x000fe200024050ff */
[----:B------:R-:W-:Y:S01]  /*b600*/  @P4 STG.E desc[UR36][R6.64+0x364], R135 ;  /* 0x0003648706004986 */ /* 0x000fe2000c101924 */
[C---:B------:R-:W-:Y:S02]  /*b610*/  ISETP.GT.AND P4, PT, R2.reuse, 0xe8, PT ;  /* 0x000000e80200780c */ /* 0x040fe40003f84270 */
[----:B------:R-:W-:Y:S01]  /*b620*/  F2FP.TF32.F32.PACK_B R143, R143 ;  /* 0x0000008fff8f723e */ /* 0x000fe200024050ff */
[----:B------:R1:W-:Y:S01]  /*b630*/  @P5 STG.E desc[UR36][R4.64+0x380], R11 ;  /* 0x0003800b04005986 */ /* 0x0003e2000c101924 */
[----:B------:R-:W-:Y:S02]  /*b640*/  ISETP.GT.AND P5, PT, R2, 0xe9, PT ;  /* 0x000000e90200780c */ /* 0x000fe40003fa4270 */
[----:B------:R-:W-:Y:S01]  /*b650*/  F2FP.TF32.F32.PACK_B R145, R145 ;  /* 0x00000091ff91723e */ /* 0x000fe200024050ff */
[----:B------:R-:W-:Y:S01]  /*b660*/  @P3 STG.E desc[UR36][R4.64+0x384], R137 ;  /* 0x0003848904003986 */ /* 0x000fe2000c101924 */
[----:B------:R-:W-:Y:S01]  /*b670*/  ISETP.GT.AND P3, PT, R0, 0x8, P2 ;  /* 0x000000080000780c */ /* 0x000fe20001764270 */
[----:B0-----:R-:W-:Y:S01]  /*b680*/  FMUL R3, R138, R160 ;  /* 0x000000a08a037220 */ /* 0x001fe20000400000 */
[----:B------:R-:W-:-:S02]  /*b690*/  ISETP.GT.AND P2, PT, R0, RZ, P4 ;  /* 0x000000ff0000720c */ /* 0x000fc40002744270 */
[C---:B------:R-:W-:Y:S02]  /*b6a0*/  ISETP.GT.AND P0, PT, R0.reuse, RZ, P5 ;  /* 0x000000ff0000720c */ /* 0x040fe40002f04270 */
[----:B------:R-:W-:Y:S01]  /*b6b0*/  ISETP.GT.AND P4, PT, R0, 0x8, P4 ;  /* 0x000000080000780c */ /* 0x000fe20002784270 */
[----:B-1----:R-:W-:Y:S01]  /*b6c0*/  FMUL R11, R142, R160 ;  /* 0x000000a08e0b7220 */ /* 0x002fe20000400000 */
[----:B------:R-:W-:Y:S02]  /*b6d0*/  F2FP.TF32.F32.PACK_B R3, R3 ;  /* 0x00000003ff03723e */ /* 0x000fe400024050ff */
[----:B------:R-:W-:Y:S02]  /*b6e0*/  ISETP.GT.AND P5, PT, R0, 0x8, P5 ;  /* 0x000000080000780c */ /* 0x000fe40002fa4270 */
[----:B------:R-:W-:Y:S01]  /*b6f0*/  F2FP.TF32.F32.PACK_B R11, R11 ;  /* 0x0000000bff0b723e */ /* 0x000fe200024050ff */
[----:B------:R0:W-:Y:S01]  /*b700*/  @P1 STG.E desc[UR36][R6.64+0x380], R3 ;  /* 0x0003800306001986 */ /* 0x0001e2000c101924 */
[----:B------:R-:W-:-:S02]  /*b710*/  ISETP.GT.AND P1, PT, R2, 0xf8, PT ;  /* 0x000000f80200780c */ /* 0x000fc40003f24270 */
[----:B------:R-:W-:Y:S01]  /*b720*/  F2FP.TF32.F32.PACK_B R13, R13 ;  /* 0x0000000dff0d723e */ /* 0x000fe200024050ff */
[----:B------:R-:W-:Y:S01]  /*b730*/  @P3 STG.E desc[UR36][R6.64+0x384], R139 ;  /* 0x0003848b06003986 */ /* 0x000fe2000c101924 */
[C---:B------:R-:W-:Y:S02]  /*b740*/  ISETP.GT.AND P3, PT, R2.reuse, 0xf0, PT ;  /* 0x000000f00200780c */ /* 0x040fe40003f64270 */
[----:B------:R-:W-:Y:S01]  /*b750*/  F2FP.TF32.F32.PACK_B R147, R147 ;  /* 0x00000093ff93723e */ /* 0x000fe200024050ff */
[----:B------:R1:W-:Y:S01]  /*b760*/  @P2 STG.E desc[UR36][R4.64+0x3a0], R9 ;  /* 0x0003a00904002986 */ /* 0x0003e2000c101924 */
[C---:B------:R-:W-:Y:S02]  /*b770*/  ISETP.GT.AND P2, PT, R2.reuse, 0xf1, PT ;  /* 0x000000f10200780c */ /* 0x040fe40003f44270 */
[----:B------:R-:W-:Y:S01]  /*b780*/  F2FP.TF32.F32.PACK_B R15, R15 ;  /* 0x0000000fff0f723e */ /* 0x000fe200024050ff */
[----:B------:R-:W-:Y:S01]  /*b790*/  @P0 STG.E desc[UR36][R4.64+0x3a4], R141 ;  /* 0x0003a48d04000986 */ /* 0x000fe2000c101924 */
[----:B------:R-:W-:Y:S01]  /*b7a0*/  ISETP.GT.AND P0, PT, R2, 0xf9, PT ;  /* 0x000000f90200780c */ /* 0x000fe20003f04270 */
[----:B------:R-:W-:Y:S01]  /*b7b0*/  @P4 IMAD.MOV.U32 R2, RZ, RZ, R6 ;  /* 0x000000ffff024224 */ /* 0x000fe200078e0006 */
[----:B------:R-:W-:Y:S01]  /*b7c0*/  F2FP.TF32.F32.PACK_B R149, R149 ;  /* 0x00000095ff95723e */ /* 0x000fe200024050ff */
[----:B0-----:R-:W-:Y:S01]  /*b7d0*/  @P4 IMAD.MOV.U32 R3, RZ, RZ, R7 ;  /* 0x000000ffff034224 */ /* 0x001fe200078e0007 */
[----:B------:R-:W-:Y:S01]  /*b7e0*/  F2FP.TF32.F32.PACK_B R151, R151 ;  /* 0x00000097ff97723e */ /* 0x000fe200024050ff */
[----:B-1----:R-:W-:-:S03]  /*b7f0*/  FMUL R9, R144, R160 ;  /* 0x000000a090097220 */ /* 0x002fc60000400000 */
[----:B------:R0:W-:Y:S01]  /*b800*/  @P4 STG.E desc[UR36][R2.64+0x3a0], R11 ;  /* 0x0003a00b02004986 */ /* 0x0001e2000c101924 */
[C---:B------:R-:W-:Y:S02]  /*b810*/  ISETP.GT.AND P4, PT, R0.reuse, RZ, P2 ;  /* 0x000000ff0000720c */ /* 0x040fe40001784270 */
[----:B------:R-:W-:Y:S02]  /*b820*/  ISETP.GT.AND P2, PT, R0, 0x8, P2 ;  /* 0x000000080000780c */ /* 0x000fe40001744270 */
[----:B------:R-:W-:Y:S01]  /*b830*/  F2FP.TF32.F32.PACK_B R9, R9 ;  /* 0x00000009ff09723e */ /* 0x000fe200024050ff */
[----:B0-----:R-:W-:Y:S02]  /*b840*/  @P5 IMAD.MOV.U32 R2, RZ, RZ, R6 ;  /* 0x000000ffff025224 */ /* 0x001fe400078e0006 */
[----:B------:R-:W-:Y:S01]  /*b850*/  FMUL R11, R150, R160 ;  /* 0x000000a0960b7220 */ /* 0x000fe20000400000 */
[----:B------:R-:W-:-:S04]  /*b860*/  @P5 IMAD.MOV.U32 R3, RZ, RZ, R7 ;  /* 0x000000ffff035224 */ /* 0x000fc800078e0007 */
[----:B------:R-:W-:Y:S01]  /*b870*/  F2FP.TF32.F32.PACK_B R11, R11 ;  /* 0x0000000bff0b723e */ /* 0x000fe200024050ff */
[----:B------:R0:W-:Y:S01]  /*b880*/  @P5 STG.E desc[UR36][R2.64+0x3a4], R143 ;  /* 0x0003a48f02005986 */ /* 0x0001e2000c101924 */
[C---:B------:R-:W-:Y:S02]  /*b890*/  ISETP.GT.AND P5, PT, R0.reuse, RZ, P3 ;  /* 0x000000ff0000720c */ /* 0x040fe40001fa4270 */
[----:B------:R-:W-:-:S11]  /*b8a0*/  ISETP.GT.AND P3, PT, R0, 0x8, P3 ;  /* 0x000000080000780c */ /* 0x000fd60001f64270 */
[----:B0-----:R-:W-:Y:S02]  /*b8b0*/  @P5 IMAD.MOV.U32 R2, RZ, RZ, R4 ;  /* 0x000000ffff025224 */ /* 0x001fe400078e0004 */
[----:B------:R-:W-:-:S05]  /*b8c0*/  @P5 IMAD.MOV.U32 R3, RZ, RZ, R5 ;  /* 0x000000ffff035224 */ /* 0x000fca00078e0005 */
[----:B------:R0:W-:Y:S01]  /*b8d0*/  @P5 STG.E desc[UR36][R2.64+0x3c0], R9 ;  /* 0x0003c00902005986 */ /* 0x0001e2000c101924 */
[C---:B------:R-:W-:Y:S02]  /*b8e0*/  ISETP.GT.AND P5, PT, R0.reuse, RZ, P1 ;  /* 0x000000ff0000720c */ /* 0x040fe40000fa4270 */
[----:B------:R-:W-:Y:S01]  /*b8f0*/  ISETP.GT.AND P1, PT, R0, 0x8, P1 ;  /* 0x000000080000780c */ /* 0x000fe20000f24270 */
[----:B0-----:R-:W-:Y:S02]  /*b900*/  @P4 IMAD.MOV.U32 R2, RZ, RZ, R4 ;  /* 0x000000ffff024224 */ /* 0x001fe400078e0004 */
[----:B------:R-:W-:-:S05]  /*b910*/  @P4 IMAD.MOV.U32 R3, RZ, RZ, R5 ;  /* 0x000000ffff034224 */ /* 0x000fca00078e0005 */
[----:B------:R0:W-:Y:S01]  /*b920*/  @P4 STG.E desc[UR36][R2.64+0x3c4], R145 ;  /* 0x0003c49102004986 */ /* 0x0001e2000c101924 */
[C---:B------:R-:W-:Y:S02]  /*b930*/  ISETP.GT.AND P4, PT, R0.reuse, RZ, P0 ;  /* 0x000000ff0000720c */ /* 0x040fe40000784270 */
[----:B------:R-:W-:Y:S01]  /*b940*/  ISETP.GT.AND P0, PT, R0, 0x8, P0 ;  /* 0x000000080000780c */ /* 0x000fe20000704270 */
[----:B0-----:R-:W-:Y:S02]  /*b950*/  @P3 IMAD.MOV.U32 R2, RZ, RZ, R6 ;  /* 0x000000ffff023224 */ /* 0x001fe400078e0006 */
[----:B------:R-:W-:-:S05]  /*b960*/  @P3 IMAD.MOV.U32 R3, RZ, RZ, R7 ;  /* 0x000000ffff033224 */ /* 0x000fca00078e0007 */
[----:B------:R0:W-:Y:S02]  /*b970*/  @P3 STG.E desc[UR36][R2.64+0x3c0], R13 ;  /* 0x0003c00d02003986 */ /* 0x0001e4000c101924 */
[----:B0-----:R-:W-:Y:S02]  /*b980*/  @P2 IMAD.MOV.U32 R2, RZ, RZ, R6 ;  /* 0x000000ffff022224 */ /* 0x001fe400078e0006 */
[----:B------:R-:W-:-:S05]  /*b990*/  @P2 IMAD.MOV.U32 R3, RZ, RZ, R7 ;  /* 0x000000ffff032224 */ /* 0x000fca00078e0007 */
[----:B------:R0:W-:Y:S02]  /*b9a0*/  @P2 STG.E desc[UR36][R2.64+0x3c4], R147 ;  /* 0x0003c49302002986 */ /* 0x0001e4000c101924 */
[----:B0-----:R-:W-:Y:S02]  /*b9b0*/  @P5 IMAD.MOV.U32 R2, RZ, RZ, R4 ;  /* 0x000000ffff025224 */ /* 0x001fe400078e0004 */
[----:B------:R-:W-:-:S05]  /*b9c0*/  @P5 IMAD.MOV.U32 R3, RZ, RZ, R5 ;  /* 0x000000ffff035224 */ /* 0x000fca00078e0005 */
[----:B------:R0:W-:Y:S04]  /*b9d0*/  @P5 STG.E desc[UR36][R2.64+0x3e0], R15 ;  /* 0x0003e00f02005986 */ /* 0x0001e8000c101924 */
[----:B------:R1:W-:Y:S01]  /*b9e0*/  @P4 STG.E desc[UR36][R4.64+0x3e4], R149 ;  /* 0x0003e49504004986 */ /* 0x0003e2000c101924 */
[----:B0-----:R-:W-:Y:S02]  /*b9f0*/  @P1 IMAD.MOV.U32 R2, RZ, RZ, R6 ;  /* 0x000000ffff021224 */ /* 0x001fe400078e0006 */
[----:B------:R-:W-:-:S05]  /*ba00*/  @P1 IMAD.MOV.U32 R3, RZ, RZ, R7 ;  /* 0x000000ffff031224 */ /* 0x000fca00078e0007 */
[----:B------:R1:W-:Y:S04]  /*ba10*/  @P1 STG.E desc[UR36][R2.64+0x3e0], R11 ;  /* 0x0003e00b02001986 */ /* 0x0003e8000c101924 */
[----:B------:R1:W-:Y:S02]  /*ba20*/  @P0 STG.E desc[UR36][R6.64+0x3e4], R151 ;  /* 0x0003e49706000986 */ /* 0x0003e4000c101924 */
.L_x_295:
[----:B------:R-:W-:Y:S05]  /*ba30*/  BSYNC B0 ;  /* 0x0000000000007941 */ /* 0x000fea0003800000 */
.L_x_41:
[----:B01----:R-:W2:Y:S04]  /*ba40*/  LDL.LU R3, [R1+0x54] ;  /* 0x0000540001037983 */ /* 0x003ea80000300800 */
[----:B------:R-:W2:Y:S01]  /*ba50*/  LDL.LU R2, [R1+0x58] ;  /* 0x0000580001027983 */ /* 0x000ea20000300800 */
[----:B------:R-:W-:Y:S01]  /*ba60*/  ULDC UR4, c[0x0][0xc] ;  /* 0x0000030000047ab9 */ /* 0x000fe20000000800 */
[----:B------:R-:W-:Y:S01]  /*ba70*/  ULDC UR5, c[0x0][0x10] ;  /* 0x0000040000057ab9 */ /* 0x000fe20000000800 */
[----:B------:R-:W2:Y:S01]  /*ba80*/  LDC R5, c[0x0][0x14] ;  /* 0x00000500ff057b82 */ /* 0x000ea20000000800 */
[----:B------:R-:W-:Y:S01]  /*ba90*/  UIMAD.WIDE.U32 UR4, UR4, UR5, URZ ;  /* 0x00000005040472a5 */ /* 0x000fe2000f8e003f */
[----:B------:R-:W-:Y:S01]  /*baa0*/  PRMT R0, RZ, 0x7610, R0 ;  /* 0x00007610ff007816 */ /* 0x000fe20000000000 */
[----:B------:R-:W-:-:S02]  /*bab0*/  IMAD.MOV.U32 R16, RZ, RZ, -0x1 ;  /* 0xffffffffff107424 */ /* 0x000fc400078e00ff */
[----:B------:R-:W-:Y:S02]  /*bac0*/  IMAD.MOV.U32 R17, RZ, RZ, -0x1 ;  /* 0xffffffffff117424 */ /* 0x000fe400078e00ff */
[----:B--2---:R-:W-:-:S04]  /*bad0*/  IMAD.WIDE.U32 R2, R5, UR4, R2 ;  /* 0x0000000405027c25 */ /* 0x004fc8000f8e0002 */
[----:B------:R-:W-:Y:S01]  /*bae0*/  IMAD R5, R5, UR5, RZ ;  /* 0x0000000505057c24 */ /* 0x000fe2000f8e02ff */
[----:B------:R-:W-:Y:S01]  /*baf0*/  ULDC.64 UR4, c[0x0][0x650] ;  /* 0x0001940000047ab9 */ /* 0x000fe20000000a00 */
[----:B------:R-:W-:Y:S01]  /*bb00*/  IMAD.MOV.U32 R20, RZ, RZ, R2 ;  /* 0x000000ffff147224 */ /* 0x000fe200078e0002 */
[----:B------:R-:W-:Y:S01]  /*bb10*/  ISETP.GE.U32.AND P0, PT, R2, UR4, PT ;  /* 0x0000000402007c0c */ /* 0x000fe2000bf06070 */
[----:B------:R-:W-:-:S05]  /*bb20*/  IMAD.IADD R26, R3, 0x1, R5 ;  /* 0x00000001031a7824 */ /* 0x000fca00078e0205 */
[----:B------:R0:W-:Y:S01]  /*bb30*/  STL [R1+0x54], R26 ;  /* 0x0000541a01007387 */ /* 0x0001e20000100800 */
[----:B------:R-:W-:-:S03]  /*bb40*/  ISETP.GE.U32.AND.EX P0, PT, R26, UR5, PT, P0 ;  /* 0x000000051a007c0c */ /* 0x000fc6000bf06100 */
[----:B------:R0:W-:Y:S10]  /*bb50*/  STL [R1+0x58], R20 ;  /* 0x0000581401007387 */ /* 0x0001f40000100800 */
[----:B0-----:R-:W-:Y:S05]  /*bb60*/  @P0 BRA `(.L_x_296) ;  /* 0x0000000400700947 */ /* 0x001fea0003800000 */
[----:B------:R-:W0:Y:S01]  /*bb70*/  S2R R14, SR_CTAID.X ;  /* 0x00000000000e7919 */ /* 0x000e220000002500 */
[----:B------:R-:W1:Y:S01]  /*bb80*/  LDC.64 R8, c[0x0][0x628] ;  /* 0x00018a00ff087b82 */ /* 0x000e620000000a00 */
[----:B------:R-:W-:Y:S01]  /*bb90*/  ULDC UR4, c[0x0][0x150] ;  /* 0x0000540000047ab9 */ /* 0x000fe20000000800 */
[----:B----4-:R-:W-:Y:S01]  /*bba0*/  IMAD.MOV.U32 R6, RZ, RZ, R20 ;  /* 0x000000ffff067224 */ /* 0x010fe200078e0014 */
[----:B------:R-:W2:Y:S01]  /*bbb0*/  S2R R16, SR_CTAID.Y ;  /* 0x0000000000107919 */ /* 0x000ea20000002600 */
[----:B------:R-:W-:-:S04]  /*bbc0*/  IMAD.MOV.U32 R7, RZ, RZ, R26 ;  /* 0x000000ffff077224 */ /* 0x000fc800078e001a */
[----:B------:R-:W4:Y:S08]  /*bbd0*/  LDC R21, c[0x0][0x144] ;  /* 0x00005100ff157b82 */ /* 0x000f300000000800 */
[----:B---3--:R-:W3:Y:S08]  /*bbe0*/  LDC R10, c[0x0][0x630] ;  /* 0x00018c00ff0a7b82 */ /* 0x008ef00000000800 */
[----:B------:R-:W2:Y:S01]  /*bbf0*/  LDC.64 R12, c[0x0][0x620] ;  /* 0x00018800ff0c7b82 */ /* 0x000ea20000000a00 */
[----:B-1----:R-:W-:-:S04]  /*bc00*/  ISETP.NE.U32.AND P0, PT, R8, RZ, PT ;  /* 0x000000ff0800720c */ /* 0x002fc80003f05070 */
[----:B------:R-:W-:Y:S02]  /*bc10*/  ISETP.NE.AND.EX P0, PT, R9, RZ, PT, P0 ;  /* 0x000000ff0900720c */ /* 0x000fe40003f05300 */
[----:B0-----:R-:W-:-:S05]  /*bc20*/  I2FP.F32.U32 R0, R14 ;  /* 0x0000000e00007245 */ /* 0x001fca0000201000 */
[----:B------:R-:W-:-:S04]  /*bc30*/  FMUL R0, R0, UR4 ;  /* 0x0000000400007c20 */ /* 0x000fc80008400000 */
[----:B------:R0:W1:Y:S02]  /*bc40*/  F2I.U32.TRUNC.NTZ R15, R0 ;  /* 0x00000000000f7305 */ /* 0x000064000020f000 */
[----:B---34-:R-:W-:Y:S05]  /*bc50*/  @!P0 BRA `(.L_x_297) ;  /* 0x0000000000288947 */ /* 0x018fea0003800000 */
[----:B0-----:R-:W0:Y:S02]  /*bc60*/  LDC R0, c[0x0][0x634] ;  /* 0x00018d00ff007b82 */ /* 0x001e240000000800 */
        /* <DEDUP_REMOVED lines=9> */
.L_x_297:
[-CC-:B------:R-:W-:Y:S01]  /*bd00*/  SHF.R.U64 R17, R6, R10.reuse, R7.reuse ;  /* 0x0000000a06117219 */ /* 0x180fe20000001207 */
[----:B-----5:R-:W3:Y:S01]  /*bd10*/  LDC.64 R24, c[0x0][0x640] ;  /* 0x00019000ff187b82 */ /* 0x020ee20000000a00 */
[----:B0-----:R-:W-:Y:S01]  /*bd20*/  SHF.R.U32.HI R0, RZ, R10, R7 ;  /* 0x0000000aff007219 */ /* 0x001fe20000011607 */
[----:B------:R-:W-:Y:S01]  /*bd30*/  IMAD.MOV.U32 R2, RZ, RZ, R20 ;  /* 0x000000ffff027224 */ /* 0x000fe200078e0014 */
[----:B------:R-:W-:Y:S01]  /*bd40*/  IADD3 R5, P0, RZ, -R17, RZ ;  /* 0x80000011ff057210 */ /* 0x000fe20007f1e0ff */
[----:B-1----:R-:W-:Y:S01]  /*bd50*/  IMAD.MOV R15, RZ, RZ, -R15 ;  /* 0x000000ffff0f7224 */ /* 0x002fe200078e0a0f */
[----:B------:R-:W-:Y:S01]  /*bd60*/  ULDC UR4, c[0x0][0x154] ;  /* 0x0000550000047ab9 */ /* 0x000fe20000000800 */
[----:B------:R-:W-:Y:S02]  /*bd70*/  IMAD.MOV.U32 R7, RZ, RZ, 0x1 ;  /* 0x00000001ff077424 */ /* 0x000fe400078e00ff */
[----:B------:R-:W0:Y:S01]  /*bd80*/  LDC R4, c[0x0][0x618] ;  /* 0x00018600ff047b82 */ /* 0x000e220000000800 */
[----:B------:R-:W-:-:S02]  /*bd90*/  IMAD.X R3, RZ, RZ, ~R0, P0 ;  /* 0x000000ffff037224 */ /* 0x000fc400000e0e00 */
[----:B------:R-:W-:Y:S02]  /*bda0*/  IMAD R15, R21, R15, R14 ;  /* 0x0000000f150f7224 */ /* 0x000fe400078e020e */
[-C--:B--2---:R-:W-:Y:S02]  /*bdb0*/  IMAD R0, R3, R12.reuse, RZ ;  /* 0x0000000c03007224 */ /* 0x084fe400078e02ff */
[----:B------:R-:W-:Y:S01]  /*bdc0*/  IMAD.MOV.U32 R3, RZ, RZ, R26 ;  /* 0x000000ffff037224 */ /* 0x000fe200078e001a */
[----:B------:R-:W1:Y:S01]  /*bdd0*/  LDC R6, c[0x0][0x608] ;  /* 0x00018200ff067b82 */ /* 0x000e620000000800 */
[----:B------:R-:W-:-:S04]  /*bde0*/  IMAD.WIDE.U32 R2, R5, R12, R2 ;  /* 0x0000000c05027225 */ /* 0x000fc800078e0002 */
[----:B------:R-:W-:-:S03]  /*bdf0*/  IMAD R5, R5, R13, R0 ;  /* 0x0000000d05057224 */ /* 0x000fc600078e0200 */
[----:B------:R-:W2:Y:S01]  /*be00*/  LDC R18, c[0x0][0x658] ;  /* 0x00019600ff127b82 */ /* 0x000ea20000000800 */
[----:B------:R-:W-:Y:S01]  /*be10*/  I2FP.F32.U32 R0, R16 ;  /* 0x0000001000007245 */ /* 0x000fe20000201000 */
[----:B------:R-:W-:Y:S01]  /*be20*/  IMAD.IADD R3, R3, 0x1, R5 ;  /* 0x0000000103037824 */ /* 0x000fe200078e0205 */
[----:B---3--:R-:W-:Y:S01]  /*be30*/  ISETP.NE.U32.AND P0, PT, R24, RZ, PT ;  /* 0x000000ff1800720c */ /* 0x008fe20003f05070 */
[----:B------:R-:W-:Y:S02]  /*be40*/  IMAD.MOV.U32 R5, RZ, RZ, -0x1 ;  /* 0xffffffffff057424 */ /* 0x000fe400078e00ff */
[----:B------:R-:W-:Y:S02]  /*be50*/  FMUL R0, R0, UR4 ;  /* 0x0000000400007c20 */ /* 0x000fe40008400000 */
[----:B------:R-:W3:Y:S01]  /*be60*/  LDC R13, c[0x0][0x148] ;  /* 0x00005200ff0d7b82 */ /* 0x000ee20000000800 */
[----:B0-----:R-:W-:Y:S01]  /*be70*/  SHF.R.U64 R10, R2, R4, R3 ;  /* 0x00000004020a7219 */ /* 0x001fe20000001203 */
[----:B------:R0:W4:Y:S01]  /*be80*/  F2I.U32.TRUNC.NTZ R12, R0 ;  /* 0x00000000000c7305 */ /* 0x000122000020f000 */
[----:B------:R-:W-:-:S02]  /*be90*/  ISETP.NE.AND.EX P0, PT, R25, RZ, PT, P0 ;  /* 0x000000ff1900720c */ /* 0x000fc40003f05300 */
[----:B------:R-:W-:-:S03]  /*bea0*/  SHF.R.U32.HI R3, RZ, R4, R3 ;  /* 0x00000004ff037219 */ /* 0x000fc60000011603 */
[----:B------:R-:W0:Y:S01]  /*beb0*/  LDC R14, c[0x0][0x600] ;  /* 0x00018000ff0e7b82 */ /* 0x000e220000000800 */
[-CC-:B-1----:R-:W-:Y:S02]  /*bec0*/  SHF.R.U64 R8, R10, R6.reuse, R3.reuse ;  /* 0x000000060a087219 */ /* 0x182fe40000001203 */
[----:B------:R-:W-:-:S05]  /*bed0*/  SHF.R.U32.HI R3, RZ, R6, R3 ;  /* 0x00000006ff037219 */ /* 0x000fca0000011603 */
[----:B------:R-:W1:Y:S01]  /*bee0*/  LDC R20, c[0x0][0x648] ;  /* 0x00019200ff147b82 */ /* 0x000e620000000800 */
[-CC-:B--2---:R-:W-:Y:S02]  /*bef0*/  SHF.R.U64 R11, R8, R18.reuse, R3.reuse ;  /* 0x00000012080b7219 */ /* 0x184fe40000001203 */
[-C--:B------:R-:W-:Y:S02]  /*bf00*/  SHF.L.U32 R5, R5, R18.reuse, RZ ;  /* 0x0000001205057219 */ /* 0x080fe400000006ff */
[-C--:B------:R-:W-:Y:S01]  /*bf10*/  SHF.R.U32.HI R3, RZ, R18.reuse, R3 ;  /* 0x00000012ff037219 */ /* 0x080fe20000011603 */
[----:B------:R-:W-:Y:S01]  /*bf20*/  IMAD.MOV.U32 R2, RZ, RZ, R11 ;  /* 0x000000ffff027224 */ /* 0x000fe200078e000b */
[----:B------:R-:W-:Y:S01]  /*bf30*/  SHF.L.U32 R18, R7, R18, RZ ;  /* 0x0000001207127219 */ /* 0x000fe200000006ff */
[----:B------:R-:W2:Y:S01]  /*bf40*/  LDC R26, c[0x0][0x638] ;  /* 0x00018e00ff1a7b82 */ /* 0x000ea20000000800 */
[----:B------:R-:W-:-:S07]  /*bf50*/  LOP3.LUT R21, RZ, R5, RZ, 0x33, !PT ;  /* 0x00000005ff157212 */ /* 0x000fce00078e33ff */
[----:B------:R-:W0:Y:S01]  /*bf60*/  LDC R27, c[0x0][0x610] ;  /* 0x00018400ff1b7b82 */ /* 0x000e220000000800 */
[----:B----4-:R-:W-:Y:S05]  /*bf70*/  @!P0 BRA `(.L_x_298) ;  /* 0x0000000000288947 */ /* 0x010fea0003800000 */
        /* <DEDUP_REMOVED lines=10> */
.L_x_298:
[----:B------:R-:W4:Y:S01]  /*c020*/  LDC R4, c[0x0][0x65c] ;  /* 0x00019700ff047b82 */ /* 0x000f220000000800 */
[----:B01----:R-:W-:Y:S01]  /*c030*/  SHF.R.U64 R0, R2, R20, R3 ;  /* 0x0000001402007219 */ /* 0x003fe20000001203 */
[----:B------:R-:W-:Y:S01]  /*c040*/  VIADD R5, R14, 0xffffffff ;  /* 0xffffffff0e057836 */ /* 0x000fe20000000000 */
[----:B------:R-:W-:Y:S01]  /*c050*/  LOP3.LUT R3, R8, R21, RZ, 0xc0, !PT ;  /* 0x0000001508037212 */ /* 0x000fe200078ec0ff */
[----:B------:R-:W-:Y:S02]  /*c060*/  IMAD.MOV R12, RZ, RZ, -R12 ;  /* 0x000000ffff0c7224 */ /* 0x000fe400078e0a0c */
[----:B------:R-:W-:Y:S02]  /*c070*/  IMAD.MOV R2, RZ, RZ, -R0 ;  /* 0x000000ffff027224 */ /* 0x000fe400078e0a00 */
[----:B------:R-:W-:Y:S01]  /*c080*/  IMAD R18, R18, R0, R3 ;  /* 0x0000000012127224 */ /* 0x000fe200078e0203 */
[----:B------:R-:W-:Y:S01]  /*c090*/  LOP3.LUT R3, R10, R5, RZ, 0xc0, !PT ;  /* 0x000000050a037212 */ /* 0x000fe200078ec0ff */
[----:B--2---:R-:W-:-:S02]  /*c0a0*/  IMAD R0, R2, R26, R11 ;  /* 0x0000001a02007224 */ /* 0x004fc400078e020b */
[----:B------:R-:W-:Y:S02]  /*c0b0*/  IMAD.MOV.U32 R2, RZ, RZ, 0x1 ;  /* 0x00000001ff027424 */ /* 0x000fe400078e00ff */
[----:B------:R-:W-:-:S03]  /*c0c0*/  IMAD R3, R0, R14, R3 ;  /* 0x0000000e00037224 */ /* 0x000fc600078e0203 */
[----:B------:R-:W-:Y:S02]  /*c0d0*/  PRMT R0, R2, 0x7610, R0 ;  /* 0x0000761002007816 */ /* 0x000fe40000000000 */
[----:B----4-:R-:W-:-:S13]  /*c0e0*/  ISETP.NE.AND P0, PT, R4, 0x1, PT ;  /* 0x000000010400780c */ /* 0x010fda0003f05270 */
[----:B---3--:R-:W-:-:S04]  /*c0f0*/  @P0 IMAD R15, R13, R12, R16 ;  /* 0x0000000c0d0f0224 */ /* 0x008fc800078e0210 */
[----:B------:R-:W-:-:S05]  /*c100*/  IMAD R18, R18, R27, R15 ;  /* 0x0000001b12127224 */ /* 0x000fca00078e020f */
[----:B------:R-:W-:Y:S02]  /*c110*/  SEL R16, R3, R18, !P0 ;  /* 0x0000001203107207 */ /* 0x000fe40004000000 */
[----:B------:R-:W-:-:S07]  /*c120*/  SEL R18, R18, R3, !P0 ;  /* 0x0000000312127207 */ /* 0x000fce0004000000 */
.L_x_296:
[----:B------:R-:W-:-:S13]  /*c130*/  LOP3.LUT P0, RZ, R0, 0xff, RZ, 0xc0, !PT ;  /* 0x000000ff00ff7812 */ /* 0x000fda000780c0ff */
[----:B------:R-:W-:Y:S05]  /*c140*/  @P0 BRA `(.L_x_299) ;  /* 0xffffff4c009c0947 */ /* 0x000fea000383ffff */
[----:B------:R-:W-:Y:S05]  /*c150*/  EXIT ;  /* 0x000000000000794d */ /* 0x000fea0003800000 */
.L_x_3:
[----:B------:R-:W2:Y:S04]  /*c160*/  LDL R19, [R1+0x58] ;  /* 0x0000580001137983 */ /* 0x000ea80000100800 */
[----:B0-----:R-:W3:Y:S01]  /*c170*/  LDL R20, [R1+0x54] ;  /* 0x0000540001147983 */ /* 0x001ee20000100800 */
[----:B------:R-:W-:Y:S01]  /*c180*/  IMAD.MOV.U32 R6, RZ, RZ, -0x1 ;  /* 0xffffffffff067424 */ /* 0x000fe200078e00ff */
[----:B------:R-:W-:-:S04]  /*c190*/  ULDC.64 UR4, c[0x0][0x650] ;  /* 0x0001940000047ab9 */ /* 0x000fc80000000a00 */
[----:B------:R0:W-:Y:S01]  /*c1a0*/  STL [R1+0x44], R6 ;  /* 0x0000440601007387 */ /* 0x0001e20000100800 */
[----:B------:R-:W-:Y:S01]  /*c1b0*/  PRMT R5, RZ, 0x7610, R5 ;  /* 0x00007610ff057816 */ /* 0x000fe20000000005 */
[----:B------:R-:W-:Y:S02]  /*c1c0*/  IMAD.MOV.U32 R17, RZ, RZ, -0x1 ;  /* 0xffffffffff117424 */ /* 0x000fe400078e00ff */
[----:B------:R-:W-:Y:S01]  /*c1d0*/  IMAD.MOV.U32 R16, RZ, RZ, -0x1 ;  /* 0xffffffffff107424 */ /* 0x000fe200078e00ff */
[----:B--2---:R-:W-:-:S04]  /*c1e0*/  ISETP.GE.U32.AND P0, PT, R19, UR4, PT ;  /* 0x0000000413007c0c */ /* 0x004fc8000bf06070 */
[----:B---3--:R-:W-:-:S13]  /*c1f0*/  ISETP.GE.U32.AND.EX P0, PT, R20, UR5, PT, P0 ;  /* 0x0000000514007c0c */ /* 0x008fda000bf06100 */
[----:B0-----:R-:W-:Y:S05]  /*c200*/  @P0 BRA `(.L_x_300) ;  /* 0x0000000400680947 */ /* 0x001fea0003800000 */
        /* <DEDUP_REMOVED lines=18> */
.L_x_301:
        /* <DEDUP_REMOVED lines=15> */
[----:B------:R-:W3:Y:S02]  /*c420*/  F2I.U32.TRUNC.NTZ R9, R9 ;  /* 0x0000000900097305 */ /* 0x000ee4000020f000 */
[----:B------:R-:W-:Y:S02]  /*c430*/  IMAD R3, R5, R17, R8 ;  /* 0x0000001105037224 */ /* 0x000fe400078e0208 */
[----:B------:R-:W-:Y:S02]  /*c440*/  IMAD.MOV.U32 R8, RZ, RZ, 0x1 ;  /* 0x00000001ff087424 */ /* 0x000fe400078e00ff */
[----:B------:R-:W-:Y:S01]  /*c450*/  IMAD.IADD R3, R7, 0x1, R3 ;  /* 0x0000000107037824 */ /* 0x000fe200078e0203 */
[----:B------:R-:W4:Y:S04]  /*c460*/  LDC R14, c[0x0][0x608] ;  /* 0x00018200ff0e7b82 */ /* 0x000f280000000800 */
[----:B0-----:R-:W-:-:S02]  /*c470*/  SHF.R.U64 R10, R6, R18, R3 ;  /* 0x00000012060a7219 */ /* 0x001fc40000001203 */
[----:B------:R-:W-:Y:S02]  /*c480*/  I2FP.F32.U32 R6, R4 ;  /* 0x0000000400067245 */ /* 0x000fe40000201000 */
[----:B------:R-:W0:Y:S01]  /*c490*/  LDC R19, c[0x0][0x658] ;  /* 0x00019600ff137b82 */ /* 0x000e220000000800 */
[----:B-1----:R-:W-:Y:S01]  /*c4a0*/  ISETP.NE.U32.AND P0, PT, R20, RZ, PT ;  /* 0x000000ff1400720c */ /* 0x002fe20003f05070 */
[----:B---3--:R-:W-:Y:S01]  /*c4b0*/  IMAD.MOV R5, RZ, RZ, -R9 ;  /* 0x000000ffff057224 */ /* 0x008fe200078e0a09 */
[----:B------:R-:W-:Y:S01]  /*c4c0*/  SHF.R.U32.HI R3, RZ, R18, R3 ;  /* 0x00000012ff037219 */ /* 0x000fe20000011603 */
[----:B------:R-:W-:Y:S01]  /*c4d0*/  FMUL R6, R6, UR4 ;  /* 0x0000000406067c20 */ /* 0x000fe20008400000 */
[----:B------:R-:W-:-:S03]  /*c4e0*/  ISETP.NE.AND.EX P0, PT, R21, RZ, PT, P0 ;  /* 0x000000ff1500720c */ /* 0x000fc60003f05300 */
[----:B------:R-:W1:Y:S01]  /*c4f0*/  LDC R17, c[0x0][0x148] ;  /* 0x00005200ff117b82 */ /* 0x000e620000000800 */
[----:B--2---:R-:W-:Y:S01]  /*c500*/  IMAD R18, R11, R5, R2 ;  /* 0x000000050b127224 */ /* 0x004fe200078e0202 */
[----:B------:R2:W3:Y:S06]  /*c510*/  F2I.U32.TRUNC.NTZ R15, R6 ;  /* 0x00000006000f7305 */ /* 0x0004ec000020f000 */
[----:B------:R-:W1:Y:S01]  /*c520*/  LDC R16, c[0x0][0x600] ;  /* 0x00018000ff107b82 */ /* 0x000e620000000800 */
[-CC-:B----4-:R-:W-:Y:S02]  /*c530*/  SHF.R.U64 R13, R10, R14.reuse, R3.reuse ;  /* 0x0000000e0a0d7219 */ /* 0x190fe40000001203 */
[----:B------:R-:W-:Y:S01]  /*c540*/  SHF.R.U32.HI R2, RZ, R14, R3 ;  /* 0x0000000eff027219 */ /* 0x000fe20000011603 */
[----:B------:R-:W-:-:S04]  /*c550*/  IMAD.MOV.U32 R14, RZ, RZ, -0x1 ;  /* 0xffffffffff0e7424 */ /* 0x000fc800078e00ff */
[----:B------:R-:W4:Y:S01]  /*c560*/  LDC R22, c[0x0][0x648] ;  /* 0x00019200ff167b82 */ /* 0x000f220000000800 */
[-C--:B0-----:R-:W-:Y:S02]  /*c570*/  SHF.L.U32 R5, R14, R19.reuse, RZ ;  /* 0x000000130e057219 */ /* 0x081fe400000006ff */
[-CC-:B------:R-:W-:Y:S02]  /*c580*/  SHF.R.U64 R14, R13, R19.reuse, R2.reuse ;  /* 0x000000130d0e7219 */ /* 0x180fe40000001202 */
[-C--:B------:R-:W-:Y:S02]  /*c590*/  SHF.R.U32.HI R3, RZ, R19.reuse, R2 ;  /* 0x00000013ff037219 */ /* 0x080fe40000011602 */
[----:B------:R-:W-:Y:S01]  /*c5a0*/  SHF.L.U32 R19, R8, R19, RZ ;  /* 0x0000001308137219 */ /* 0x000fe200000006ff */
[----:B------:R-:W0:Y:S01]  /*c5b0*/  LDC R23, c[0x0][0x638] ;  /* 0x00018e00ff177b82 */ /* 0x000e220000000800 */
[----:B------:R-:W-:Y:S01]  /*c5c0*/  LOP3.LUT R24, RZ, R5, RZ, 0x33, !PT ;  /* 0x00000005ff187212 */ /* 0x000fe200078e33ff */
[----:B------:R-:W-:-:S06]  /*c5d0*/  IMAD.MOV.U32 R2, RZ, RZ, R14 ;  /* 0x000000ffff027224 */ /* 0x000fcc00078e000e */
[----:B------:R-:W0:Y:S01]  /*c5e0*/  LDC R25, c[0x0][0x610] ;  /* 0x00018400ff197b82 */ /* 0x000e220000000800 */
[----:B--23--:R-:W-:Y:S05]  /*c5f0*/  @!P0 BRA `(.L_x_302) ;  /* 0x0000000000288947 */ /* 0x00cfea0003800000 */
[----:B------:R-:W2:Y:S02]  /*c600*/  LDC R5, c[0x0][0x64c] ;  /* 0x00019300ff057b82 */ /* 0x000ea40000000800 */
[----:B--2---:R-:W-:-:S05]  /*c610*/  IADD3 R5, P0, R14, R5, RZ ;  /* 0x000000050e057210 */ /* 0x004fca0007f1e0ff */
        /* <DEDUP_REMOVED lines=8> */
.L_x_302:
[----:B------:R-:W2:Y:S01]  /*c6a0*/  LDC R5, c[0x0][0x65c] ;  /* 0x00019700ff057b82 */ /* 0x000ea20000000800 */
[----:B------:R3:W-:Y:S01]  /*c6b0*/  STL [R1+0x44], R12 ;  /* 0x0000440c01007387 */ /* 0x0007e20000100800 */
[----:B----4-:R-:W-:Y:S01]  /*c6c0*/  SHF.R.U64 R3, R2, R22, R3 ;  /* 0x0000001602037219 */ /* 0x010fe20000001203 */
[----:B------:R-:W-:Y:S01]  /*c6d0*/  IMAD.MOV R15, RZ, RZ, -R15 ;  /* 0x000000ffff0f7224 */ /* 0x000fe200078e0a0f */
[----:B------:R-:W-:Y:S01]  /*c6e0*/  LOP3.LUT R2, R13, R24, RZ, 0xc0, !PT ;  /* 0x000000180d027212 */ /* 0x000fe200078ec0ff */
[----:B-1----:R-:W-:Y:S01]  /*c6f0*/  VIADD R7, R16, 0xffffffff ;  /* 0xffffffff10077836 */ /* 0x002fe20000000000 */
[----:B--2---:R-:W-:Y:S01]  /*c700*/  ISETP.NE.AND P0, PT, R5, 0x1, PT ;  /* 0x000000010500780c */ /* 0x004fe20003f05270 */
[----:B------:R-:W-:-:S12]  /*c710*/  IMAD.MOV R5, RZ, RZ, -R3 ;  /* 0x000000ffff057224 */ /* 0x000fd800078e0a03 */
[----:B------:R-:W-:Y:S02]  /*c720*/  @P0 IMAD R18, R17, R15, R4 ;  /* 0x0000000f11120224 */ /* 0x000fe400078e0204 */
[----:B------:R-:W-:Y:S01]  /*c730*/  IMAD R17, R19, R3, R2 ;  /* 0x0000000313117224 */ /* 0x000fe200078e0202 */
[----:B------:R-:W-:Y:S01]  /*c740*/  LOP3.LUT R3, R10, R7, RZ, 0xc0, !PT ;  /* 0x000000070a037212 */ /* 0x000fe200078ec0ff */
[----:B0-----:R-:W-:Y:S02]  /*c750*/  IMAD R2, R5, R23, R14 ;  /* 0x0000001705027224 */ /* 0x001fe400078e020e */
[----:B------:R-:W-:Y:S02]  /*c760*/  IMAD R17, R17, R25, R18 ;  /* 0x0000001911117224 */ /* 0x000fe400078e0212 */
[----:B------:R-:W-:Y:S02]  /*c770*/  IMAD R2, R2, R16, R3 ;  /* 0x0000001002027224 */ /* 0x000fe400078e0203 */
[----:B------:R-:W-:-:S03]  /*c780*/  IMAD.MOV.U32 R5, RZ, RZ, 0x1 ;  /* 0x00000001ff057424 */ /* 0x000fc600078e00ff */
[----:B------:R-:W-:Y:S02]  /*c790*/  SEL R16, R2, R17, !P0 ;  /* 0x0000001102107207 */ /* 0x000fe40004000000 */
[----:B---3--:R-:W-:-:S07]  /*c7a0*/  SEL R17, R17, R2, !P0 ;  /* 0x0000000211117207 */ /* 0x008fce0004000000 */
.L_x_300:
[----:B------:R-:W-:-:S08]  /*c7b0*/  NOP ;  /* 0x0000000000007918 */ /* 0x000fd00000000000 */
[----:B------:R-:W0:-:S00]  /*c7c0*/  USETMAXREG.DEALLOC.CTAPOOL 0x28 ;  /* 0x00000028000079c8 */ /* 0x000e0000080e0500 */
[----:B0-----:R-:W-:-:S13]  /*c7d0*/  ISETP.NE.AND P0, PT, R0, RZ, PT ;  /* 0x000000ff0000720c */ /* 0x001fda0003f05270 */
[----:B------:R-:W-:Y:S05]  /*c7e0*/  @P0 EXIT ;  /* 0x000000000000094d */ /* 0x000fea0003800000 */
[----:B------:R-:W-:Y:S01]  /*c7f0*/  IMAD.MOV.U32 R0, RZ, RZ, 0x1 ;  /* 0x00000001ff007424 */ /* 0x000fe200078e00ff */
[----:B------:R0:W-:Y:S01]  /*c800*/  STL [R1+0x68], RZ ;  /* 0x000068ff01007387 */ /* 0x0001e20000100800 */
[----:B------:R-:W-:-:S03]  /*c810*/  LOP3.LUT P0, RZ, R5, 0xff, RZ, 0xc0, !PT ;  /* 0x000000ff05ff7812 */ /* 0x000fc6000780c0ff */
[----:B------:R0:W-:Y:S10]  /*c820*/  STL [R1+0x6c], R0 ;  /* 0x00006c0001007387 */ /* 0x0001f40000100800 */
[----:B0-----:R-:W-:Y:S05]  /*c830*/  @!P0 BRA `(.L_x_303) ;  /* 0x0000002400848947 */ /* 0x001fea0003800000 */
[----:B------:R-:W2:Y:S01]  /*c840*/  LDL R4, [R1+0x50] ;  /* 0x0000500001047983 */ /* 0x000ea20000100800 */
[----:B------:R-:W0:Y:S01]  /*c850*/  LDC R0, c[0x0][0x28c] ;  /* 0x0000a300ff007b82 */ /* 0x000e220000000800 */
[----:B------:R-:W-:Y:S01]  /*c860*/  ULDC UR41, c[0x0][0x658] ;  /* 0x0001960000297ab9 */ /* 0x000fe20000000800 */
[----:B------:R-:W-:Y:S01]  /*c870*/  UMOV UR5, 0xffffffff ;  /* 0xffffffff00057882 */ /* 0x000fe20000000000 */
[----:B------:R-:W1:Y:S01]  /*c880*/  S2R R6, SR_TID.X ;  /* 0x0000000000067919 */ /* 0x000e620000002100 */
[----:B------:R-:W-:Y:S01]  /*c890*/  ULDC UR4, c[0x0][0xc] ;  /* 0x0000030000047ab9 */ /* 0x000fe20000000800 */
[----:B------:R-:W-:Y:S01]  /*c8a0*/  USHF.L.U32 UR42, UR5, UR41, URZ ;  /* 0x00000029052a7299 */ /* 0x000fe2000800063f */
[----:B------:R-:W-:Y:S01]  /*c8b0*/  BSSY B7, `(.L_x_303) ;  /* 0x0000259000077945 */ /* 0x000fe20003800000 */
[----:B------:R-:W-:Y:S01]  /*c8c0*/  UMOV UR6, 0x1 ;  /* 0x0000000100067882 */ /* 0x000fe20000000000 */
[----:B------:R-:W-:Y:S01]  /*c8d0*/  ULDC UR5, c[0x0][0x10] ;  /* 0x0000040000057ab9 */ /* 0x000fe20000000800 */
[----:B------:R-:W-:-:S02]  /*c8e0*/  USHF.L.U32 UR41, UR6, UR41, URZ ;  /* 0x0000002906297299 */ /* 0x000fc4000800063f */
[----:B------:R-:W-:Y:S01]  /*c8f0*/  UIMAD.WIDE.U32 UR4, UR4, UR5, URZ ;  /* 0x00000005040472a5 */ /* 0x000fe2000f8e003f */
[----:B------:R-:W-:Y:S01]  /*c900*/  ULDC UR6, c[0x0][0x14] ;  /* 0x0000050000067ab9 */ /* 0x000fe20000000800 */
[----:B------:R-:W-:Y:S02]  /*c910*/  ULDC UR40, c[0x0][0x600] ;  /* 0x0001800000287ab9 */ /* 0x000fe40000000800 */
[----:B------:R-:W-:Y:S02]  /*c920*/  UIMAD.WIDE.U32 UR38, UR4, UR6, URZ ;  /* 0x00000006042672a5 */ /* 0x000fe4000f8e003f */
[----:B------:R-:W-:Y:S02]  /*c930*/  UIMAD UR43, UR5, UR6, URZ ;  /* 0x00000006052b72a4 */ /* 0x000fe4000f8e023f */
[----:B------:R-:W-:Y:S02]  /*c940*/  UIADD3 UR40, UR40, -0x1, URZ ;  /* 0xffffffff28287890 */ /* 0x000fe4000fffe03f */
[----:B------:R-:W-:-:S02]  /*c950*/  ULOP3.LUT UR42, URZ, UR42, URZ, 0x33, !UPT ;  /* 0x0000002a3f2a7292 */ /* 0x000fc4000f8e333f */
[----:B------:R-:W-:Y:S01]  /*c960*/  UIADD3 UR43, UR39, UR43, URZ ;  /* 0x0000002b272b7290 */ /* 0x000fe2000fffe03f */
[----:B0-----:R-:W-:Y:S01]  /*c970*/  VIADD R0, R0, 0x1f ;  /* 0x0000001f00007836 */ /* 0x001fe20000000000 */
[----:B------:R-:W-:-:S04]  /*c980*/  ULDC.64 UR36, c[0x0][0x198] ;  /* 0x0000660000247ab9 */ /* 0x000fc80000000a00 */
[----:B------:R-:W-:-:S04]  /*c990*/  SHF.R.S32.HI R3, RZ, 0x1f, R0 ;  /* 0x0000001fff037819 */ /* 0x000fc80000011400 */
[----:B------:R-:W-:Y:S01]  /*c9a0*/  LEA.HI R3, R3, R0, RZ, 0x5 ;  /* 0x0000000003037211 */ /* 0x000fe200078f28ff */
[----:B------:R-:W-:Y:S01]  /*c9b0*/  IMAD.MOV.U32 R0, RZ, RZ, 0x1 ;  /* 0x00000001ff007424 */ /* 0x000fe200078e00ff */
[C---:B-1----:R-:W-:Y:S02]  /*c9c0*/  LOP3.LUT P1, RZ, R6.reuse, 0x7f, RZ, 0xc0, !PT ;  /* 0x0000007f06ff7812 */ /* 0x042fe4000782c0ff */
[----:B------:R-:W-:Y:S02]  /*c9d0*/  LOP3.LUT P0, RZ, R6, 0x1f, RZ, 0xc0, !PT ;  /* 0x0000001f06ff7812 */ /* 0x000fe4000780c0ff */
[----:B------:R-:W-:Y:S02]  /*c9e0*/  PRMT R2, R0, 0x7610, R2 ;  /* 0x0000761000027816 */ /* 0x000fe40000000002 */
[----:B------:R-:W-:Y:S02]  /*c9f0*/  PLOP3.LUT P0, PT, P0, P1, PT, 0x8a, 0x0 ;  /* 0x000000000000781c */ /* 0x000fe40000703172 */
[----:B------:R-:W-:-:S02]  /*ca00*/  SHF.R.S32.HI R0, RZ, 0x5, R3 ;  /* 0x00000005ff007819 */ /* 0x000fc40000011403 */
[----:B------:R-:W-:Y:S02]  /*ca10*/  P2R R5, PR, RZ, 0x1 ;  /* 0x00000001ff057803 */ /* 0x000fe40000000000 */
[----:B--2---:R-:W-:Y:S01]  /*ca20*/  LOP3.LUT R6, R4, 0x2, RZ, 0xfc, !PT ;  /* 0x0000000204067812 */ /* 0x004fe200078efcff */
[----:B------:R-:W-:-:S04]  /*ca30*/  IMAD.MOV.U32 R4, RZ, RZ, 0x1 ;  /* 0x00000001ff047424 */ /* 0x000fc800078e00ff */
[----:B------:R0:W-:Y:S04]  /*ca40*/  STL [R1+0x48], R6 ;  /* 0x0000480601007387 */ /* 0x0001e80000100800 */
[----:B------:R0:W-:Y:S04]  /*ca50*/  STL [R1+0x4c], R5 ;  /* 0x00004c0501007387 */ /* 0x0001e80000100800 */
[----:B------:R0:W-:Y:S04]  /*ca60*/  STL [R1+0x68], RZ ;  /* 0x000068ff01007387 */ /* 0x0001e80000100800 */
[----:B------:R0:W-:Y:S04]  /*ca70*/  STL [R1+0x6c], R4 ;  /* 0x00006c0401007387 */ /* 0x0001e80000100800 */
[----:B------:R0:W-:Y:S04]  /*ca80*/  STL.S16 [R1+0x70], R2 ;  /* 0x0000700201007387 */ /* 0x0001e80000100600 */
[----:B------:R0:W-:Y:S02]  /*ca90*/  STL [R1+0x64], R0 ;  /* 0x0000640001007387 */ /* 0x0001e40000100800 */
.L_x_317:
[----:B------:R-:W-:-:S03]  /*caa0*/  UMOV UR4, 0xffffffff ;  /* 0xffffffff00047882 */ /* 0x000fc60000000000 */
[----:B-1----:R-:W-:Y:S05]  /*cab0*/  BRA.DIV UR4, `(.L_x_304) ;  /* 0x0000003204f87947 */ /* 0x002fea000b800000 */
[----:B------:R-:W-:-:S13]  /*cac0*/  ELECT P6, URZ, PT ;  /* 0x00000000003f782f */ /* 0x000fda00038c0000 */
.L_x_350:
[----:B------:R-:W-:Y:S04]  /*cad0*/  BSSY B6, `(.L_x_305) ;  /* 0x00001b4000067945 */ /* 0x000fe80003800000 */
[----:B------:R-:W-:Y:S05]  /*cae0*/  @!P6 BRA `(.L_x_306) ;  /* 0x0000001800c8e947 */ /* 0x000fea0003800000 */
[----:B------:R-:W1:Y:S01]  /*caf0*/  S2R R3, SR_CgaCtaId ;  /* 0x0000000000037919 */ /* 0x000e620000008800 */
[----:B0-----:R-:W-:-:S04]  /*cb00*/  MOV R0, 0x400 ;  /* 0x0000040000007802 */ /* 0x001fc80000000f00 */
[----:B-1----:R-:W-:-:S05]  /*cb10*/  LEA R18, R3, R0, 0x18 ;  /* 0x0000000003127211 */ /* 0x002fca00078ec0ff */
[----:B------:R0:W-:Y:S01]  /*cb20*/  STL [R1+0x5c], R18 ;  /* 0x00005c1201007387 */ /* 0x0001e20000100800 */
[----:B------:R-:W-:-:S05]  /*cb30*/  VIADD R0, R18, 0x200 ;  /* 0x0000020012007836 */ /* 0x000fca0000000000 */
[----:B------:R-:W-:-:S13]  /*cb40*/  LOP3.LUT P0, RZ, R0, 0x9f, RZ, 0xc0, !PT ;  /* 0x0000009f00ff7812 */ /* 0x000fda000780c0ff */
[----:B0-----:R-:W-:Y:S05]  /*cb50*/  @!P0 BRA `(.L_x_307) ;  /* 0x0000000000408947 */ /* 0x001fea0003800000 */
[----:B------:R-:W-:Y:S01]  /*cb60*/  MOV R2, 0x0 ;  /* 0x0000000000027802 */ /* 0x000fe20000000f00 */
[----:B------:R-:W-:Y:S01]  /*cb70*/  ULDC.64 UR4, c[0x4][0x78] ;  /* 0x01001e0000047ab9 */ /* 0x000fe20000000a00 */
[----:B------:R-:W-:Y:S01]  /*cb80*/  ULDC.64 UR6, c[0x4][0x8] ;  /* 0x0100020000067ab9 */ /* 0x000fe20000000a00 */
[----:B------:R-:W-:Y:S02]  /*cb90*/  IMAD.U32 R4, RZ, RZ, UR4 ;  /* 0x00000004ff047e24 */ /* 0x000fe4000f8e00ff */
[----:B------:R-:W-:Y:S01]  /*cba0*/  IMAD.U32 R5, RZ, RZ, UR5 ;  /* 0x00000005ff057e24 */ /* 0x000fe2000f8e00ff */
[----:B------:R-:W0:Y:S01]  /*cbb0*/  LDC.64 R2, c[0x4][R2] ;  /* 0x0100000002027b82 */ /* 0x000e220000000a00 */
[----:B------:R-:W-:Y:S01]  /*cbc0*/  ULDC.64 UR4, c[0x4][0x80] ;  /* 0x0100200000047ab9 */ /* 0x000fe20000000a00 */
[----:B------:R-:W-:Y:S02]  /*cbd0*/  IMAD.U32 R10, RZ, RZ, UR6 ;  /* 0x00000006ff0a7e24 */ /* 0x000fe4000f8e00ff */
[----:B------:R-:W-:-:S02]  /*cbe0*/  IMAD.U32 R6, RZ, RZ, UR4 ;  /* 0x00000004ff067e24 */ /* 0x000fc4000f8e00ff */
[----:B------:R-:W-:Y:S02]  /*cbf0*/  IMAD.U32 R7, RZ, RZ, UR5 ;  /* 0x00000005ff077e24 */ /* 0x000fe4000f8e00ff */
[----:B------:R-:W-:Y:S02]  /*cc00*/  IMAD.U32 R11, RZ, RZ, UR7 ;  /* 0x00000007ff0b7e24 */ /* 0x000fe4000f8e00ff */
[----:B------:R-:W-:Y:S02]  /*cc10*/  IMAD.MOV.U32 R8, RZ, RZ, 0x70 ;  /* 0x00000070ff087424 */ /* 0x000fe400078e00ff */
[----:B------:R-:W-:Y:S02]  /*cc20*/  IMAD.MOV.U32 R12, RZ, RZ, 0x1 ;  /* 0x00000001ff0c7424 */ /* 0x000fe400078e00ff */
[----:B------:R-:W-:-:S07]  /*cc30*/  IMAD.MOV.U32 R13, RZ, RZ, RZ ;  /* 0x000000ffff0d7224 */ /* 0x000fce00078e00ff */
[----:B------:R-:W-:-:S07]  /*cc40*/  LEPC R20, `(.L_x_307) ;  /* 0x000000001014794e */ /* 0x000fce0000000000 */
[----:B0-----:R-:W-:Y:S05]  /*cc50*/  CALL.ABS.NOINC R2 ;  /* 0x0000000002007343 */ /* 0x001fea0003c00000 */
.L_x_307:
[----:B------:R-:W-:-:S05]  /*cc60*/  VIADD R0, R18, 0x10200 ;  /* 0x0001020012007836 */ /* 0x000fca0000000000 */
[----:B------:R0:W-:Y:S01]  /*cc70*/  STL [R1+0x60], R0 ;  /* 0x0000600001007387 */ /* 0x0001e20000100800 */
        /* <DEDUP_REMOVED lines=18> */
.L_x_308:
[----:B------:R-:W0:Y:S02]  /*cda0*/  LDC R0, c[0x0][0x28c] ;  /* 0x0000a300ff007b82 */ /* 0x000e240000000800 */
[----:B0-----:R-:W-:-:S13]  /*cdb0*/  ISETP.GE.AND P0, PT, R0, 0x1, PT ;  /* 0x000000010000780c */ /* 0x001fda0003f06270 */
[----:B------:R-:W-:Y:S05]  /*cdc0*/  @!P0 BRA `(.L_x_306) ;  /* 0x0000001800108947 */ /* 0x000fea0003800000 */
[----:B------:R-:W-:Y:S01]  /*cdd0*/  IMAD.SHL.U32 R0, R17, 0x80, RZ ;  /* 0x0000008011007824 */ /* 0x000fe200078e00ff */
[----:B------:R0:W5:Y:S01]  /*cde0*/  LDL R4, [R1+0x64] ;  /* 0x0000640001047983 */ /* 0x0001620000100800 */
[----:B------:R-:W-:Y:S02]  /*cdf0*/  IMAD.SHL.U32 R2, R16, 0x100, RZ ;  /* 0x0000010010027824 */ /* 0x000fe400078e00ff */
[C---:B------:R-:W-:Y:S01]  /*ce00*/  VIADD R8, R0.reuse, 0x8 ;  /* 0x0000000800087836 */ /* 0x040fe20000000000 */
[----:B------:R0:W5:Y:S01]  /*ce10*/  LDL R5, [R1+0x6c] ;  /* 0x00006c0001057983 */ /* 0x0001620000100800 */
[C---:B------:R-:W-:Y:S02]  /*ce20*/  VIADD R9, R0.reuse, 0x10 ;  /* 0x0000001000097836 */ /* 0x040fe40000000000 */
[----:B------:R-:W-:Y:S01]  /*ce30*/  VIADD R7, R0, 0x18 ;  /* 0x0000001800077836 */ /* 0x000fe20000000000 */
[----:B------:R0:W5:Y:S01]  /*ce40*/  LDL R6, [R1+0x68] ;  /* 0x0000680001067983 */ /* 0x0001620000100800 */
[----:B------:R-:W-:-:S03]  /*ce50*/  IMAD.MOV.U32 R3, RZ, RZ, RZ ;  /* 0x000000ffff037224 */ /* 0x000fc600078e00ff */
[----:B------:R1:W-:Y:S04]  /*ce60*/  STL [R1+0x40], R8 ;  /* 0x0000400801007387 */ /* 0x0003e80000100800 */
[----:B------:R2:W-:Y:S01]  /*ce70*/  STL [R1+0x3c], R9 ;  /* 0x00003c0901007387 */ /* 0x0005e20000100800 */
[----:B-1----:R-:W-:-:S03]  /*ce80*/  VIADD R8, R0, 0x20 ;  /* 0x0000002000087836 */ /* 0x002fc60000000000 */
[----:B------:R1:W-:Y:S01]  /*ce90*/  STL [R1+0x38], R7 ;  /* 0x0000380701007387 */ /* 0x0003e20000100800 */
[----:B--2---:R-:W-:-:S03]  /*cea0*/  VIADD R9, R0, 0x28 ;  /* 0x0000002800097836 */ /* 0x004fc60000000000 */
[----:B------:R2:W-:Y:S04]  /*ceb0*/  STL [R1+0x34], R8 ;  /* 0x0000340801007387 */ /* 0x0005e80000100800 */
[----:B------:R3:W-:Y:S01]  /*cec0*/  STL [R1+0x30], R9 ;  /* 0x0000300901007387 */ /* 0x0007e20000100800 */
[C---:B-1----:R-:W-:Y:S02]  /*ced0*/  VIADD R7, R0.reuse, 0x30 ;  /* 0x0000003000077836 */ /* 0x042fe40000000000 */
[----:B--2---:R-:W-:-:S03]  /*cee0*/  VIADD R8, R0, 0x38 ;  /* 0x0000003800087836 */ /* 0x004fc60000000000 */
[----:B------:R1:W-:Y:S01]  /*cef0*/  STL [R1+0x2c], R7 ;  /* 0x00002c0701007387 */ /* 0x0003e20000100800 */
[----:B---3--:R-:W-:-:S03]  /*cf00*/  VIADD R9, R0, 0x40 ;  /* 0x0000004000097836 */ /* 0x008fc60000000000 */
        /* <DEDUP_REMOVED lines=14> */
[----:B-1----:R-:W-:Y:S02]  /*cff0*/  VIADD R7, R0, 0x78 ;  /* 0x0000007800077836 */ /* 0x002fe40000000000 */
[----:B--2---:R-:W-:-:S03]  /*d000*/  VIADD R8, R2, 0x8 ;  /* 0x0000000802087836 */ /* 0x004fc60000000000 */
[----:B------:R1:W-:Y:S01]  /*d010*/  STL [R1+0x8], R7 ;  /* 0x0000080701007387 */ /* 0x0003e20000100800 */
[----:B---3--:R-:W-:-:S03]  /*d020*/  VIADD R9, R2, 0x10 ;  /* 0x0000001002097836 */ /* 0x008fc60000000000 */
[----:B------:R2:W-:Y:S01]  /*d030*/  STL [R1+0x4], R8 ;  /* 0x0000040801007387 */ /* 0x0005e20000100800 */
[C---:B------:R-:W-:Y:S02]  /*d040*/  VIADD R10, R2.reuse, 0x30 ;  /* 0x00000030020a7836 */ /* 0x040fe40000000000 */
[C---:B------:R-:W-:Y:S01]  /*d050*/  VIADD R11, R2.reuse, 0x38 ;  /* 0x00000038020b7836 */ /* 0x040fe20000000000 */
[----:B------:R3:W-:Y:S01]  /*d060*/  STL [R1], R9 ;  /* 0x0000000901007387 */ /* 0x0007e20000100800 */
[C---:B------:R-:W-:Y:S02]  /*d070*/  VIADD R12, R2.reuse, 0x40 ;  /* 0x00000040020c7836 */ /* 0x040fe40000000000 */
[C---:B-1----:R-:W-:Y:S02]  /*d080*/  VIADD R7, R2.reuse, 0x18 ;  /* 0x0000001802077836 */ /* 0x042fe40000000000 */
[C---:B------:R-:W-:Y:S02]  /*d090*/  VIADD R13, R2.reuse, 0x48 ;  /* 0x00000048020d7836 */ /* 0x040fe40000000000 */
[----:B--2---:R-:W-:-:S02]  /*d0a0*/  VIADD R8, R2, 0x20 ;  /* 0x0000002002087836 */ /* 0x004fc40000000000 */
[C---:B------:R-:W-:Y:S02]  /*d0b0*/  VIADD R14, R2.reuse, 0x50 ;  /* 0x00000050020e7836 */ /* 0x040fe40000000000 */
[C---:B---3--:R-:W-:Y:S02]  /*d0c0*/  VIADD R9, R2.reuse, 0x28 ;  /* 0x0000002802097836 */ /* 0x048fe40000000000 */
[C---:B------:R-:W-:Y:S02]  /*d0d0*/  VIADD R15, R2.reuse, 0x58 ;  /* 0x00000058020f7836 */ /* 0x040fe40000000000 */
[C---:B------:R-:W-:Y:S02]  /*d0e0*/  VIADD R16, R2.reuse, 0x60 ;  /* 0x0000006002107836 */ /* 0x040fe40000000000 */
[C---:B------:R-:W-:Y:S02]  /*d0f0*/  VIADD R17, R2.reuse, 0x68 ;  /* 0x0000006802117836 */ /* 0x040fe40000000000 */
[----:B------:R-:W-:-:S02]  /*d100*/  VIADD R18, R2, 0x70 ;  /* 0x0000007002127836 */ /* 0x000fc40000000000 */
[C---:B------:R-:W-:Y:S02]  /*d110*/  VIADD R19, R2.reuse, 0x78 ;  /* 0x0000007802137836 */ /* 0x040fe40000000000 */
[C---:B------:R-:W-:Y:S02]  /*d120*/  VIADD R20, R2.reuse, 0x80 ;  /* 0x0000008002147836 */ /* 0x040fe40000000000 */
        /* <DEDUP_REMOVED lines=14> */
[----:B0-----:R-:W-:-:S07]  /*d210*/  VIADD R35, R2, 0xf8 ;  /* 0x000000f802237836 */ /* 0x001fce0000000000 */
.L_x_312:
[----:B------:R0:W-:Y:S04]  /*d220*/  STL [R1+0x74], R0 ;  /* 0x0000740001007387 */ /* 0x0001e80000100800 */
[----:B0-----:R-:W2:Y:S01]  /*d230*/  LDL R0, [R1+0x5c] ;  /* 0x00005c0001007983 */ /* 0x001ea20000100800 */
[----:B-----5:R-:W-:Y:S01]  /*d240*/  SHF.L.U32 R37, R5, 0x1f, RZ ;  /* 0x0000001f05257819 */ /* 0x020fe200000006ff */
[----:B--2---:R-:W-:Y:S02]  /*d250*/  IMAD R36, R6, 0x8, R0 ;  /* 0x0000000806247824 */ /* 0x004fe400078e0200 */
[----:B------:R0:W5:Y:S02]  /*d260*/  LDL.LU R0, [R1+0x74] ;  /* 0x0000740001007983 */ /* 0x0001640000300800 */
[----:B------:R-:W1:Y:S02]  /*d270*/  SYNCS.PHASECHK.TRANS64.TRYWAIT P0, [R36+URZ+0x20], R37 ;  /* 0x00002025240075a7 */ /* 0x000e64000800017f */
[----:B01----:R-:W-:Y:S05]  /*d280*/  @!P0 BRA `(.L_x_309) ;  /* 0x0000002c00248947 */ /* 0x003fea0003800000 */
.L_x_351:
[----:B------:R1:W-:Y:S04]  /*d290*/  STL [R1+0x78], R2 ;  /* 0x0000780201007387 */ /* 0x0003e80000100800 */
[----:B-----5:R2:W-:Y:S01]  /*d2a0*/  STL [R1+0x74], R0 ;  /* 0x0000740001007387 */ /* 0x0205e20000100800 */
[----:B-1----:R-:W1:Y:S03]  /*d2b0*/  S2R R2, SR_TID.X ;  /* 0x0000000000027919 */ /* 0x002e660000002100 */
[----:B--2---:R-:W2:Y:S01]  /*d2c0*/  LDL R0, [R1+0x48] ;  /* 0x0000480001007983 */ /* 0x004ea20000100800 */
[----:B-1----:R-:W-:-:S03]  /*d2d0*/  LOP3.LUT P0, RZ, R2, 0x7f, RZ, 0xc0, !PT ;  /* 0x0000007f02ff7812 */ /* 0x002fc6000780c0ff */
[----:B------:R1:W5:Y:S10]  /*d2e0*/  LDL.LU R2, [R1+0x78] ;  /* 0x0000780001027983 */ /* 0x0003740000300800 */
[----:B0-----:R-:W0:Y:S02]  /*d2f0*/  @!P0 LDC R37, c[0x0][0x500] ;  /* 0x00014000ff258b82 */ /* 0x001e240000000800 */
[----:B0-----:R2:W-:Y:S02]  /*d300*/  @!P0 SYNCS.ARRIVE.TRANS64 RZ, [R36+URZ], R37 ;  /* 0x0000002524ff89a7 */ /* 0x0015e4000800003f */
[----:B--2---:R-:W-:-:S02]  /*d310*/  PRMT R37, R0, 0x9910, RZ ;  /* 0x0000991000257816 */ /* 0x004fc400000000ff */
[----:B------:R1:W5:Y:S02]  /*d320*/  LDL.LU R0, [R1+0x74] ;  /* 0x0000740001007983 */ /* 0x0003640000300800 */
[----:B------:R-:W-:-:S13]  /*d330*/  ISETP.NE.AND P0, PT, R37, 0x2, PT ;  /* 0x000000022500780c */ /* 0x000fda0003f05270 */
[----:B-1----:R-:W-:Y:S05]  /*d340*/  @P0 BRA `(.L_x_310) ;  /* 0x0000000000040947 */ /* 0x002fea0003800000 */
[----:B------:R-:W-:Y:S01]  /*d350*/  BPT.TRAP 0x1 ;  /* 0x000000040000795c */ /* 0x000fe20000300000 */
.L_x_310:
[----:B-----5:R0:W-:Y:S04]  /*d360*/  STL [R1+0x74], R0 ;  /* 0x0000740001007387 */ /* 0x0201e80000100800 */
[----:B0-----:R-:W2:Y:S02]  /*d370*/  LDL R0, [R1+0x4c] ;  /* 0x00004c0001007983 */ /* 0x001ea40000100800 */
[----:B--2---:R-:W-:Y:S02]  /*d380*/  ISETP.NE.AND P0, PT, R0, RZ, PT ;  /* 0x000000ff0000720c */ /* 0x004fe40003f05270 */
[----:B------:R0:W5:Y:S11]  /*d390*/  LDL.LU R0, [R1+0x74] ;  /* 0x0000740001007983 */ /* 0x0001760000300800 */
[----:B0-----:R-:W-:Y:S05]  /*d3a0*/  @P0 BRA `(.L_x_311) ;  /* 0x0000000000040947 */ /* 0x001fea0003800000 */
[----:B------:R-:W-:Y:S01]  /*d3b0*/  BPT.TRAP 0x1 ;  /* 0x000000040000795c */ /* 0x000fe20000300000 */
.L_x_311:
[----:B------:R0:W-:Y:S04]  /*d3c0*/  STL [R1+0x88], R32 ;  /* 0x0000882001007387 */ /* 0x0001e80000100800 */
[----:B0-----:R-:W2:Y:S04]  /*d3d0*/  LDL R32, [R1+0x40] ;  /* 0x0000400001207983 */ /* 0x001ea80000100800 */
[----:B------:R0:W-:Y:S04]  /*d3e0*/  STL [R1+0x84], R33 ;  /* 0x0000842101007387 */ /* 0x0001e80000100800 */
[----:B0-----:R-:W3:Y:S04]  /*d3f0*/  LDL R33, [R1+0x5c] ;  /* 0x00005c0001217983 */ /* 0x001ee80000100800 */
[----:B------:R-:W-:Y:S04]  /*d400*/  STL [R1+0x80], R34 ;  /* 0x0000802201007387 */ /* 0x000fe80000100800 */
[----:B------:R0:W-:Y:S04]  /*d410*/  STL [R1+0x7c], R35 ;  /* 0x00007c2301007387 */ /* 0x0001e80000100800 */
[----:B0-----:R-:W4:Y:S04]  /*d420*/  LDL R35, [R1+0x44] ;  /* 0x0000440001237983 */ /* 0x001f280000100800 */
[----:B------:R0:W-:Y:S04]  /*d430*/  STL [R1+0x78], R5 ;  /* 0x0000780501007387 */ /* 0x0001e80000100800 */
[----:B------:R1:W-:Y:S01]  /*d440*/  STL [R1+0x74], R4 ;  /* 0x0000740401007387 */ /* 0x0003e20000100800 */
[----:B------:R-:W-:-:S03]  /*d450*/  R2UR UR9, R36 ;  /* 0x00000000240972ca */ /* 0x000fc600000e0000 */
[----:B------:R-:W4:Y:S04]  /*d460*/  LDL R34, [R1+0x38] ;  /* 0x0000380001227983 */ /* 0x000f280000100800 */
[----:B0-----:R-:W4:Y:S04]  /*d470*/  LDL R5, [R1+0x34] ;  /* 0x0000340001057983 */ /* 0x001f280000100800 */
[----:B-1----:R-:W2:Y:S01]  /*d480*/  LDL R4, [R1+0x60] ;  /* 0x0000600001047983 */ /* 0x002ea20000100800 */
[----:B---3--:R-:W-:-:S03]  /*d490*/  IMAD R36, R6, 0x4000, R33 ;  /* 0x0000400006247824 */ /* 0x008fc600078e0221 */
[----:B------:R-:W3:Y:S01]  /*d4a0*/  LDL R33, [R1+0x3c] ;  /* 0x00003c0001217983 */ /* 0x000ee20000100800 */
[----:B--2---:R-:W-:-:S03]  /*d4b0*/  R2UR UR7, R4 ;  /* 0x00000000040772ca */ /* 0x004fc600000e0000 */
[----:B------:R-:W2:Y:S01]  /*d4c0*/  LDL R4, [R1+0x30] ;  /* 0x0000300001047983 */ /* 0x000ea20000100800 */
[----:B------:R-:W-:Y:S02]  /*d4d0*/  R2UR UR19, R32 ;  /* 0x00000000201372ca */ /* 0x000fe400000e0000 */
[----:B----4-:R-:W-:Y:S01]  /*d4e0*/  R2UR UR12, R35 ;  /* 0x00000000230c72ca */ /* 0x010fe200000e0000 */
[----:B------:R-:W4:Y:S01]  /*d4f0*/  LDL.LU R32, [R1+0x88] ;  /* 0x0000880001207983 */ /* 0x000f220000300800 */
[----:B------:R-:W-:-:S03]  /*d500*/  R2UR UR21, R34 ;  /* 0x00000000221572ca */ /* 0x000fc600000e0000 */
[----:B------:R-:W4:Y:S01]  /*d510*/  LDL R35, [R1+0x2c] ;  /* 0x00002c0001237983 */ /* 0x000f220000100800 */
[----:B------:R-:W-:Y:S02]  /*d520*/  R2UR UR22, R5 ;  /* 0x00000000051672ca */ /* 0x000fe400000e0000 */
[----:B---3--:R-:W-:Y:S02]  /*d530*/  R2UR UR20, R33 ;  /* 0x00000000211472ca */ /* 0x008fe400000e0000 */
[----:B------:R-:W3:Y:S04]  /*d540*/  LDL.LU R33, [R1+0x84] ;  /* 0x0000840001217983 */ /* 0x000ee80000300800 */
[----:B------:R-:W3:Y:S04]  /*d550*/  LDL.LU R34, [R1+0x80] ;  /* 0x0000800001227983 */ /* 0x000ee80000300800 */
[----:B------:R-:W3:Y:S01]  /*d560*/  LDL R5, [R1+0x28] ;  /* 0x0000280001057983 */ /* 0x000ee20000100800 */
[----:B--2---:R-:W-:-:S03]  /*d570*/  R2UR UR23, R4 ;  /* 0x00000000041772ca */ /* 0x004fc600000e0000 */
[----:B------:R-:W2:Y:S01]  /*d580*/  LDL R4, [R1+0x24] ;  /* 0x0000240001047983 */ /* 0x000ea20000100800 */
[----:B------:R-:W-:Y:S02]  /*d590*/  R2UR UR16, R36 ;  /* 0x00000000241072ca */ /* 0x000fe400000e0000 */
[----:B------:R-:W-:Y:S01]  /*d5a0*/  R2UR UR11, R3 ;  /* 0x00000000030b72ca */ /* 0x000fe200000e0000 */
[----:B------:R-:W-:Y:S01]  /*d5b0*/  UIADD3 UR14, UP0, UR36, 0xf0, URZ ;  /* 0x000000f0240e7890 */ /* 0x000fe2000ff1e03f */
[----:B-----5:R-:W-:-:S03]  /*d5c0*/  R2UR UR10, R0 ;  /* 0x00000000000a72ca */ /* 0x020fc600000e0000 */
[----:B------:R-:W-:-:S06]  /*d5d0*/  UIADD3.X UR15, URZ, UR37, URZ, UP0, !UPT ;  /* 0x000000253f0f7290 */ /* 0x000fcc00087fe43f */
[----:B------:R-:W-:Y:S02]  /*d5e0*/  UIADD3 UR8, UR16, 0x200, URZ ;  /* 0x0000020010087890 */ /* 0x000fe4000fffe03f */
[----:B------:R-:W-:Y:S02]  /*d5f0*/  USHF.L.U32 UR11, UR11, 0x5, URZ ;  /* 0x000000050b0b7899 */ /* 0x000fe4000800063f */
[----:B------:R-:W-:Y:S02]  /*d600*/  UIADD3 UR17, UR16, 0x600, URZ ;  /* 0x0000060010117890 */ /* 0x000fe4000fffe03f */
[----:B------:R-:W-:Y:S01]  /*d610*/  UIADD3 UR18, UR16, 0xa00, URZ ;  /* 0x00000a0010127890 */ /* 0x000fe2000fffe03f */
[----:B------:R-:W-:Y:S01]  /*d620*/  UMOV UR4, 0x0 ;  /* 0x0000000000047882 */ /* 0x000fe20000000000 */
[----:B------:R-:W-:-:S03]  /*d630*/  UMOV UR5, 0x10000000 ;  /* 0x1000000000057882 */ /* 0x000fc60000000000 */
[----:B------:R0:W-:Y:S02]  /*d640*/  UTMALDG.3D [UR8], [UR14], desc[UR4] ;  /* 0x000004080e0075b4 */ /* 0x0001e40008011000 */
[----:B0-----:R-:W-:Y:S01]  /*d650*/  UMOV UR8, UR17 ;  /* 0x0000001100087c82 */ /* 0x001fe20008000000 */
[----:B------:R-:W-:Y:S02]  /*d660*/  UMOV UR10, UR19 ;  /* 0x00000013000a7c82 */ /* 0x000fe40008000000 */
[----:B------:R0:W-:Y:S01]  /*d670*/  UTMALDG.3D [UR8], [UR14], desc[UR4] ;  /* 0x000004080e0075b4 */ /* 0x0001e20008011000 */
[----:B----4-:R-:W-:Y:S02]  /*d680*/  R2UR UR19, R35 ;  /* 0x00000000231372ca */ /* 0x010fe400000e0000 */
[----:B------:R-:W4:Y:S01]  /*d690*/  LDL R35, [R1+0x20] ;  /* 0x0000200001237983 */ /* 0x000f220000100800 */
[----:B0-----:R-:W-:Y:S01]  /*d6a0*/  UMOV UR8, UR18 ;  /* 0x0000001200087c82 */ /* 0x001fe20008000000 */
[----:B------:R-:W-:-:S02]  /*d6b0*/  UMOV UR10, UR20 ;  /* 0x00000014000a7c82 */ /* 0x000fc40008000000 */
[----:B------:R0:W-:Y:S02]  /*d6c0*/  UTMALDG.3D [UR8], [UR14], desc[UR4] ;  /* 0x000004080e0075b4 */ /* 0x0001e40008011000 */
[----:B0-----:R-:W-:Y:S01]  /*d6d0*/  UMOV UR10, UR21 ;  /* 0x00000015000a7c82 */ /* 0x001fe20008000000 */
[----:B---3--:R-:W-:Y:S02]  /*d6e0*/  R2UR UR20, R5 ;  /* 0x00000000051472ca */ /* 0x008fe400000e0000 */
[----:B------:R-:W3:Y:S01]  /*d6f0*/  LDL R5, [R1+0x1c] ;  /* 0x00001c0001057983 */ /* 0x000ee20000100800 */
[----:B--2---:R-:W-:-:S03]  /*d700*/  R2UR UR21, R4 ;  /* 0x00000000041572ca */ /* 0x004fc600000e0000 */
[----:B------:R-:W2:Y:S01]  /*d710*/  LDL R4, [R1+0x18] ;  /* 0x0000180001047983 */ /* 0x000ea20000100800 */
[----:B------:R-:W-:Y:S02]  /*d720*/  UIADD3 UR17, UR16, 0xe00, URZ ;  /* 0x00000e0010117890 */ /* 0x000fe4000fffe03f */
[----:B------:R-:W-:-:S05]  /*d730*/  UIADD3 UR18, UR16, 0x1200, URZ ;  /* 0x0000120010127890 */ /* 0x000fca000fffe03f */
[----:B------:R-:W-:Y:S01]  /*d740*/  UMOV UR8, UR17 ;  /* 0x0000001100087c82 */ /* 0x000fe20008000000 */
[----:B------:R-:W-:Y:S01]  /*d750*/  UIADD3 UR17, UR16, 0x1600, URZ ;  /* 0x0000160010117890 */ /* 0x000fe2000fffe03f */
        /* <DEDUP_REMOVED lines=31> */
[----:B------:R-:W2:Y:S01]  /*d950*/  LDL R4, [R1] ;  /* 0x0000000001047983 */ /* 0x000ea20000100800 */
[----:B------:R-:W-:Y:S02]  /*d960*/  UIADD3 UR17, UR16, 0x2600, URZ ;  /* 0x0000260010117890 */ /* 0x000fe4000fffe03f */
[----:B------:R-:W-:-:S05]  /*d970*/  UIADD3 UR18, UR16, 0x2a00, URZ ;  /* 0x00002a0010127890 */ /* 0x000fca000fffe03f */
[----:B------:R-:W-:Y:S01]  /*d980*/  UMOV UR8, UR17 ;  /* 0x0000001100087c82 */ /* 0x000fe20008000000 */
[----:B------:R-:W-:Y:S01]  /*d990*/  UIADD3 UR17, UR16, 0x2e00, URZ ;  /* 0x00002e0010117890 */ /* 0x000fe2000fffe03f */
[----:B------:R0:W-:Y:S02]  /*d9a0*/  UTMALDG.3D [UR8], [UR14], desc[UR4] ;  /* 0x000004080e0075b4 */ /* 0x0001e40008011000 */
[----:B0-----:R-:W-:Y:S01]  /*d9b0*/  UMOV UR8, UR18 ;  /* 0x0000001200087c82 */ /* 0x001fe20008000000 */
[----:B------:R-:W-:Y:S01]  /*d9c0*/  UIADD3 UR18, UR16, 0x3200, URZ ;  /* 0x0000320010127890 */ /* 0x000fe2000fffe03f */
[----:B------:R-:W-:Y:S02]  /*d9d0*/  UMOV UR10, UR23 ;  /* 0x00000017000a7c82 */ /* 0x000fe40008000000 */
[----:B------:R0:W-:Y:S01]  /*d9e0*/  UTMALDG.3D [UR8], [UR14], desc[UR4] ;  /* 0x000004080e0075b4 */ /* 0x0001e20008011000 */
[----:B----4-:R-:W-:Y:S02]  /*d9f0*/  R2UR UR23, R35 ;  /* 0x00000000231772ca */ /* 0x010fe400000e0000 */
[----:B------:R-:W4:Y:S01]  /*da00*/  LDL.LU R35, [R1+0x7c] ;  /* 0x00007c0001237983 */ /* 0x000f220000300800 */
[----:B0-----:R-:W-:Y:S01]  /*da10*/  UMOV UR8, UR17 ;  /* 0x0000001100087c82 */ /* 0x001fe20008000000 */
[----:B------:R-:W-:-:S02]  /*da20*/  UMOV UR10, UR19 ;  /* 0x00000013000a7c82 */ /* 0x000fc40008000000 */
[----:B------:R0:W-:Y:S02]  /*da30*/  UTMALDG.3D [UR8], [UR14], desc[UR4] ;  /* 0x000004080e0075b4 */ /* 0x0001e40008011000 */
[----:B0-----:R-:W-:Y:S01]  /*da40*/  UMOV UR8, UR18 ;  /* 0x0000001200087c82 */ /* 0x001fe20008000000 */
[----:B------:R-:W-:Y:S02]  /*da50*/  UMOV UR10, UR20 ;  /* 0x00000014000a7c82 */ /* 0x000fe40008000000 */
[----:B------:R0:W-:Y:S02]  /*da60*/  UTMALDG.3D [UR8], [UR14], desc[UR4] ;  /* 0x000004080e0075b4 */ /* 0x0001e40008011000 */
[----:B0-----:R-:W-:Y:S01]  /*da70*/  UMOV UR10, UR21 ;  /* 0x00000015000a7c82 */ /* 0x001fe20008000000 */
[----:B---3--:R-:W-:Y:S02]  /*da80*/  R2UR UR20, R5 ;  /* 0x00000000051472ca */ /* 0x008fe400000e0000 */
[----:B------:R-:W3:Y:S01]  /*da90*/  LDL.LU R5, [R1+0x78] ;  /* 0x0000780001057983 */ /* 0x000ee20000300800 */
[----:B--2---:R-:W-:-:S03]  /*daa0*/  R2UR UR21, R4 ;  /* 0x00000000041572ca */ /* 0x004fc600000e0000 */
[----:B------:R-:W2:Y:S01]  /*dab0*/  LDL.LU R4, [R1+0x74] ;  /* 0x0000740001047983 */ /* 0x000ea20000300800 */
[----:B------:R-:W-:Y:S01]  /*dac0*/  R2UR UR13, R6 ;  /* 0x00000000060d72ca */ /* 0x000fe200000e0000 */
[----:B------:R-:W-:Y:S01]  /*dad0*/  UIADD3 UR17, UR16, 0x3600, URZ ;  /* 0x0000360010117890 */ /* 0x000fe2000fffe03f */
[----:B------:R-:W-:Y:S01]  /*dae0*/  R2UR UR19, R2 ;  /* 0x00000000021372ca */ /* 0x000fe200000e0000 */
[----:B------:R-:W-:Y:S02]  /*daf0*/  UIADD3 UR18, UR16, 0x3a00, URZ ;  /* 0x00003a0010127890 */ /* 0x000fe4000fffe03f */
[----:B------:R-:W-:Y:S02]  /*db00*/  UIADD3 UR6, UP1, UR36, 0x1f0, URZ ;  /* 0x000001f024067890 */ /* 0x000fe4000ff3e03f */
[----:B------:R-:W-:Y:S01]  /*db10*/  UIADD3 UR16, UR16, 0x3e00, URZ ;  /* 0x00003e0010107890 */ /* 0x000fe2000fffe03f */
[----:B------:R-:W-:Y:S02]  /*db20*/  UMOV UR8, UR17 ;  /* 0x0000001100087c82 */ /* 0x000fe40008000000 */
[----:B------:R0:W-:Y:S03]  /*db30*/  UTMALDG.3D [UR8], [UR14], desc[UR4] ;  /* 0x000004080e0075b4 */ /* 0x0001e60008011000 */
[----:B------:R-:W-:-:S02]  /*db40*/  ULEA UR13, UR13, UR7, 0xf ;  /* 0x000000070d0d7291 */ /* 0x000fc4000f8e783f */
[----:B------:R-:W-:Y:S02]  /*db50*/  UIADD3.X UR7, URZ, UR37, URZ, UP1, !UPT ;  /* 0x000000253f077290 */ /* 0x000fe40008ffe43f */
[----:B------:R-:W-:Y:S01]  /*db60*/  UIADD3 UR17, UR13, 0x400, URZ ;  /* 0x000004000d117890 */ /* 0x000fe2000fffe03f */
[----:B0-----:R-:W-:Y:S01]  /*db70*/  UMOV UR8, UR18 ;  /* 0x0000001200087c82 */ /* 0x001fe20008000000 */
[----:B------:R-:W-:Y:S02]  /*db80*/  UMOV UR10, UR22 ;  /* 0x00000016000a7c82 */ /* 0x000fe40008000000 */
[----:B------:R0:W-:Y:S01]  /*db90*/  UTMALDG.3D [UR8], [UR14], desc[UR4] ;  /* 0x000004080e0075b4 */ /* 0x0001e20008011000 */
[----:B------:R-:W-:Y:S01]  /*dba0*/  R2UR UR22, R7 ;  /* 0x00000000071672ca */ /* 0x000fe200000e0000 */
[----:B------:R-:W-:Y:S01]  /*dbb0*/  UIADD3 UR18, UR13, 0xc00, URZ ;  /* 0x00000c000d127890 */ /* 0x000fe2000fffe03f */
[----:B0-----:R-:W-:Y:S01]  /*dbc0*/  UMOV UR8, UR16 ;  /* 0x0000001000087c82 */ /* 0x001fe20008000000 */
[----:B------:R-:W-:Y:S01]  /*dbd0*/  UMOV UR10, UR23 ;  /* 0x00000017000a7c82 */ /* 0x000fe20008000000 */
[----:B------:R-:W-:Y:S01]  /*dbe0*/  UIADD3 UR16, UR13, 0x800, URZ ;  /* 0x000008000d107890 */ /* 0x000fe2000fffe03f */
[----:B------:R0:W-:Y:S01]  /*dbf0*/  UTMALDG.3D [UR8], [UR14], desc[UR4] ;  /* 0x000004080e0075b4 */ /* 0x0001e20008011000 */
[----:B------:R-:W-:Y:S01]  /*dc00*/  R2UR UR23, R8 ;  /* 0x00000000081772ca */ /* 0x000fe200000e0000 */
[----:B0-----:R-:W-:Y:S01]  /*dc10*/  UMOV UR10, UR19 ;  /* 0x00000013000a7c82 */ /* 0x001fe20008000000 */
[----:B------:R-:W-:-:S02]  /*dc20*/  UMOV UR8, UR13 ;  /* 0x0000000d00087c82 */ /* 0x000fc40008000000 */
[----:B------:R0:W-:Y:S01]  /*dc30*/  UTMALDG.3D [UR8], [UR6], desc[UR4] ;  /* 0x00000408060075b4 */ /* 0x0001e20008011000 */
[----:B------:R-:W-:Y:S01]  /*dc40*/  R2UR UR19, R9 ;  /* 0x00000000091372ca */ /* 0x000fe200000e0000 */
[----:B------:R-:W-:Y:S02]  /*dc50*/  UIADD3 UR14, UR13, 0x1400, URZ ;  /* 0x000014000d0e7890 */ /* 0x000fe4000fffe03f */
[----:B------:R-:W-:Y:S01]  /*dc60*/  UIADD3 UR15, UR13, 0x1800, URZ ;  /* 0x000018000d0f7890 */ /* 0x000fe2000fffe03f */
[----:B0-----:R-:W-:Y:S01]  /*dc70*/  UMOV UR8, UR17 ;  /* 0x0000001100087c82 */ /* 0x001fe20008000000 */
[----:B------:R-:W-:Y:S02]  /*dc80*/  UMOV UR10, UR20 ;  /* 0x00000014000a7c82 */ /* 0x000fe40008000000 */
[----:B------:R0:W-:Y:S01]  /*dc90*/  UTMALDG.3D [UR8], [UR6], desc[UR4] ;  /* 0x00000408060075b4 */ /* 0x0001e20008011000 */
[----:B------:R-:W-:Y:S01]  /*dca0*/  UIADD3 UR17, UR13, 0x1000, URZ ;  /* 0x000010000d117890 */ /* 0x000fe2000fffe03f */
[----:B------:R-:W-:Y:S01]  /*dcb0*/  R2UR UR20, R10 ;  /* 0x000000000a1472ca */ /* 0x000fe200000e0000 */
[----:B0-----:R-:W-:Y:S01]  /*dcc0*/  UMOV UR8, UR16 ;  /* 0x0000001000087c82 */ /* 0x001fe20008000000 */
[----:B------:R-:W-:-:S02]  /*dcd0*/  UMOV UR10, UR21 ;  /* 0x00000015000a7c82 */ /* 0x000fc40008000000 */
[----:B------:R0:W-:Y:S01]  /*dce0*/  UTMALDG.3D [UR8], [UR6], desc[UR4] ;  /* 0x00000408060075b4 */ /* 0x0001e20008011000 */
[----:B------:R-:W-:Y:S01]  /*dcf0*/  UIADD3 UR16, UR13, 0x1c00, URZ ;  /* 0x00001c000d107890 */ /* 0x000fe2000fffe03f */
[----:B0-----:R-:W-:Y:S01]  /*dd00*/  UMOV UR8, UR18 ;  /* 0x0000001200087c82 */ /* 0x001fe20008000000 */
[----:B------:R-:W-:Y:S01]  /*dd10*/  R2UR UR18, R11 ;  /* 0x000000000b1272ca */ /* 0x000fe200000e0000 */
[----:B------:R-:W-:Y:S02]  /*dd20*/  UMOV UR10, UR22 ;  /* 0x00000016000a7c82 */ /* 0x000fe40008000000 */
[----:B------:R0:W-:Y:S02]  /*dd30*/  UTMALDG.3D [UR8], [UR6], desc[UR4] ;  /* 0x00000408060075b4 */ /* 0x0001e40008011000 */
[----:B0-----:R-:W-:Y:S01]  /*dd40*/  UMOV UR8, UR17 ;  /* 0x0000001100087c82 */ /* 0x001fe20008000000 */
[----:B------:R-:W-:Y:S01]  /*dd50*/  UMOV UR10, UR23 ;  /* 0x00000017000a7c82 */ /* 0x000fe20008000000 */
[----:B------:R-:W-:Y:S01]  /*dd60*/  R2UR UR17, R12 ;  /* 0x000000000c1172ca */ /* 0x000fe200000e0000 */
[----:B------:R0:W-:Y:S02]  /*dd70*/  UTMALDG.3D [UR8], [UR6], desc[UR4] ;  /* 0x00000408060075b4 */ /* 0x0001e40008011000 */
[----:B0-----:R-:W-:Y:S01]  /*dd80*/  UMOV UR8, UR14 ;  /* 0x0000000e00087c82 */ /* 0x001fe20008000000 */
[----:B------:R-:W-:Y:S01]  /*dd90*/  UMOV UR10, UR19 ;  /* 0x00000013000a7c82 */ /* 0x000fe20008000000 */
[----:B------:R-:W-:Y:S01]  /*dda0*/  R2UR UR19, R13 ;  /* 0x000000000d1372ca */ /* 0x000fe200000e0000 */
[----:B------:R0:W-:Y:S01]  /*ddb0*/  UTMALDG.3D [UR8], [UR6], desc[UR4] ;  /* 0x00000408060075b4 */ /* 0x0001e20008011000 */
[----:B------:R-:W-:Y:S01]  /*ddc0*/  UIADD3 UR14, UR13, 0x2000, URZ ;  /* 0x000020000d0e7890 */ /* 0x000fe2000fffe03f */
[----:B0-----:R-:W-:Y:S01]  /*ddd0*/  UMOV UR8, UR15 ;  /* 0x0000000f00087c82 */ /* 0x001fe20008000000 */
[----:B------:R-:W-:Y:S01]  /*dde0*/  UMOV UR10, UR20 ;  /* 0x00000014000a7c82 */ /* 0x000fe20008000000 */
[----:B------:R-:W-:Y:S01]  /*ddf0*/  R2UR UR20, R14 ;  /* 0x000000000e1472ca */ /* 0x000fe200000e0000 */
[----:B------:R0:W-:Y:S01]  /*de00*/  UTMALDG.3D [UR8], [UR6], desc[UR4] ;  /* 0x00000408060075b4 */ /* 0x0001e20008011000 */
[----:B------:R-:W-:Y:S01]  /*de10*/  UIADD3 UR15, UR13, 0x2400, URZ ;  /* 0x000024000d0f7890 */ /* 0x000fe2000fffe03f */
[----:B0-----:R-:W-:Y:S01]  /*de20*/  UMOV UR10, UR18 ;  /* 0x00000012000a7c82 */ /* 0x001fe20008000000 */
[----:B------:R-:W-:Y:S01]  /*de30*/  R2UR UR18, R15 ;  /* 0x000000000f1272ca */ /* 0x000fe200000e0000 */
[----:B------:R-:W-:Y:S01]  /*de40*/  UMOV UR8, UR16 ;  /* 0x0000001000087c82 */ /* 0x000fe20008000000 */
[----:B------:R-:W-:Y:S01]  /*de50*/  UIADD3 UR16, UR13, 0x2800, URZ ;  /* 0x000028000d107890 */ /* 0x000fe2000fffe03f */
        /* <DEDUP_REMOVED lines=71> */
[----:B--2---:R-:W-:Y:S01]  /*e2d0*/  ISETP.GT.AND P1, PT, R4, 0x1, PT ;  /* 0x000000010400780c */ /* 0x004fe20003f24270 */
[----:B0-----:R-:W-:Y:S01]  /*e2e0*/  UMOV UR8, UR16 ;  /* 0x0000001000087c82 */ /* 0x001fe20008000000 */
[----:B------:R-:W-:Y:S01]  /*e2f0*/  UMOV UR10, UR20 ;  /* 0x00000014000a7c82 */ /* 0x000fe20008000000 */
[----:B------:R-:W-:Y:S01]  /*e300*/  R2UR UR20, R30 ;  /* 0x000000001e1472ca */ /* 0x000fe200000e0000 */
[----:B------:R0:W-:Y:S01]  /*e310*/  UTMALDG.3D [UR8], [UR6], desc[UR4] ;  /* 0x00000408060075b4 */ /* 0x0001e20008011000 */
[----:B------:R-:W-:Y:S01]  /*e320*/  UIADD3 UR16, UR13, 0x6400, URZ ;  /* 0x000064000d107890 */ /* 0x000fe2000fffe03f */
[----:B------:R-:W-:Y:S01]  /*e330*/  VIADD R6, R6, 0x1 ;  /* 0x0000000106067836 */ /* 0x000fe20000000000 */
[----:B0-----:R-:W-:Y:S01]  /*e340*/  UMOV UR10, UR18 ;  /* 0x00000012000a7c82 */ /* 0x001fe20008000000 */
[----:B------:R-:W-:Y:S01]  /*e350*/  R2UR UR18, R31 ;  /* 0x000000001f1272ca */ /* 0x000fe200000e0000 */
[----:B------:R-:W-:Y:S01]  /*e360*/  UMOV UR8, UR14 ;  /* 0x0000000e00087c82 */ /* 0x000fe20008000000 */
[----:B------:R-:W-:Y:S01]  /*e370*/  UIADD3 UR14, UR13, 0x6800, URZ ;  /* 0x000068000d0e7890 */ /* 0x000fe2000fffe03f */
[----:B------:R0:W-:Y:S01]  /*e380*/  UTMALDG.3D [UR8], [UR6], desc[UR4] ;  /* 0x00000408060075b4 */ /* 0x0001e20008011000 */
[----:B------:R-:W-:Y:S01]  /*e390*/  ISETP.NE.AND P0, PT, R6, 0x4, PT ;  /* 0x000000040600780c */ /* 0x000fe20003f05270 */
[----:B0-----:R-:W-:Y:S01]  /*e3a0*/  UMOV UR8, UR15 ;  /* 0x0000000f00087c82 */ /* 0x001fe20008000000 */
[----:B------:R-:W-:Y:S01]  /*e3b0*/  UMOV UR10, UR17 ;  /* 0x00000011000a7c82 */ /* 0x000fe20008000000 */
[----:B------:R-:W-:Y:S01]  /*e3c0*/  R2UR UR17, R32 ;  /* 0x00000000201172ca */ /* 0x000fe200000e0000 */
[----:B------:R0:W-:Y:S01]  /*e3d0*/  UTMALDG.3D [UR8], [UR6], desc[UR4] ;  /* 0x00000408060075b4 */ /* 0x0001e20008011000 */
[----:B------:R-:W-:Y:S01]  /*e3e0*/  UIADD3 UR15, UR13, 0x6c00, URZ ;  /* 0x00006c000d0f7890 */ /* 0x000fe2000fffe03f */
[----:B------:R-:W-:Y:S01]  /*e3f0*/  SEL R36, RZ, 0x1, P0 ;  /* 0x00000001ff247807 */ /* 0x000fe20000000000 */
[----:B0-----:R-:W-:Y:S01]  /*e400*/  UMOV UR8, UR16 ;  /* 0x0000001000087c82 */ /* 0x001fe20008000000 */
[----:B------:R-:W-:Y:S01]  /*e410*/  UMOV UR10, UR19 ;  /* 0x00000013000a7c82 */ /* 0x000fe20008000000 */
[----:B------:R-:W-:Y:S01]  /*e420*/  R2UR UR19, R33 ;  /* 0x00000000211372ca */ /* 0x000fe200000e0000 */
[----:B------:R0:W-:Y:S01]  /*e430*/  UTMALDG.3D [UR8], [UR6], desc[UR4] ;  /* 0x00000408060075b4 */ /* 0x0001e20008011000 */
[----:B------:R-:W-:Y:S01]  /*e440*/  UIADD3 UR16, UR13, 0x7000, URZ ;  /* 0x000070000d107890 */ /* 0x000fe2000fffe03f */
[----:B---3--:R-:W-:Y:S01]  /*e450*/  LOP3.LUT R5, R5, R36, RZ, 0x3c, !PT ;  /* 0x0000002405057212 */ /* 0x008fe200078e3cff */
[----:B0-----:R-:W-:Y:S01]  /*e460*/  UMOV UR8, UR14 ;  /* 0x0000000e00087c82 */ /* 0x001fe20008000000 */
[----:B------:R-:W-:Y:S01]  /*e470*/  UMOV UR10, UR20 ;  /* 0x00000014000a7c82 */ /* 0x000fe20008000000 */
[----:B------:R-:W-:Y:S01]  /*e480*/  R2UR UR20, R34 ;  /* 0x00000000221472ca */ /* 0x000fe200000e0000 */
[----:B------:R0:W-:Y:S01]  /*e490*/  UTMALDG.3D [UR8], [UR6], desc[UR4] ;  /* 0x00000408060075b4 */ /* 0x0001e20008011000 */
[----:B------:R-:W-:Y:S01]  /*e4a0*/  UIADD3 UR14, UR13, 0x7400, URZ ;  /* 0x000074000d0e7890 */ /* 0x000fe2000fffe03f */
[----:B------:R-:W-:Y:S01]  /*e4b0*/  VIADD R4, R4, 0xffffffff ;  /* 0xffffffff04047836 */ /* 0x000fe20000000000 */
[----:B------:R-:W-:Y:S01]  /*e4c0*/  SEL R6, R6, RZ, P0 ;  /* 0x000000ff06067207 */ /* 0x000fe20000000000 */
[----:B------:R-:W-:Y:S01]  /*e4d0*/  VIADD R3, R3, 0x1 ;  /* 0x0000000103037836 */ /* 0x000fe20000000000 */
[----:B0-----:R-:W-:Y:S01]  /*e4e0*/  UMOV UR10, UR18 ;  /* 0x00000012000a7c82 */ /* 0x001fe20008000000 */
[----:B----4-:R-:W-:Y:S01]  /*e4f0*/  R2UR UR18, R35 ;  /* 0x00000000231272ca */ /* 0x010fe200000e0000 */
[----:B------:R-:W-:Y:S01]  /*e500*/  UMOV UR8, UR15 ;  /* 0x0000000f00087c82 */ /* 0x000fe20008000000 */
[----:B------:R-:W-:Y:S01]  /*e510*/  UIADD3 UR15, UR13, 0x7800, URZ ;  /* 0x000078000d0f7890 */ /* 0x000fe2000fffe03f */
[----:B------:R0:W-:Y:S01]  /*e520*/  UTMALDG.3D [UR8], [UR6], desc[UR4] ;  /* 0x00000408060075b4 */ /* 0x0001e20008011000 */
[----:B------:R-:W-:Y:S01]  /*e530*/  UIADD3 UR13, UR13, 0x7c00, URZ ;  /* 0x00007c000d0d7890 */ /* 0x000fe2000fffe03f */
[----:B0-----:R-:W-:Y:S01]  /*e540*/  UMOV UR8, UR16 ;  /* 0x0000001000087c82 */ /* 0x001fe20008000000 */
[----:B------:R-:W-:-:S02]  /*e550*/  UMOV UR10, UR17 ;  /* 0x00000011000a7c82 */ /* 0x000fc40008000000 */
[----:B------:R0:W-:Y:S02]  /*e560*/  UTMALDG.3D [UR8], [UR6], desc[UR4] ;  /* 0x00000408060075b4 */ /* 0x0001e40008011000 */
[----:B0-----:R-:W-:Y:S01]  /*e570*/  UMOV UR8, UR14 ;  /* 0x0000000e00087c82 */ /* 0x001fe20008000000 */
[----:B------:R-:W-:Y:S02]  /*e580*/  UMOV UR10, UR19 ;  /* 0x00000013000a7c82 */ /* 0x000fe40008000000 */
[----:B------:R0:W-:Y:S02]  /*e590*/  UTMALDG.3D [UR8], [UR6], desc[UR4] ;  /* 0x00000408060075b4 */ /* 0x0001e40008011000 */
[----:B0-----:R-:W-:Y:S01]  /*e5a0*/  UMOV UR8, UR15 ;  /* 0x0000000f00087c82 */ /* 0x001fe20008000000 */
[----:B------:R-:W-:Y:S02]  /*e5b0*/  UMOV UR10, UR20 ;  /* 0x00000014000a7c82 */ /* 0x000fe40008000000 */
[----:B------:R0:W-:Y:S02]  /*e5c0*/  UTMALDG.3D [UR8], [UR6], desc[UR4] ;  /* 0x00000408060075b4 */ /* 0x0001e40008011000 */
[----:B0-----:R-:W-:Y:S01]  /*e5d0*/  UMOV UR8, UR13 ;  /* 0x0000000d00087c82 */ /* 0x001fe20008000000 */
[----:B------:R-:W-:-:S02]  /*e5e0*/  UMOV UR10, UR18 ;  /* 0x00000012000a7c82 */ /* 0x000fc40008000000 */
[----:B------:R1:W-:Y:S02]  /*e5f0*/  UTMALDG.3D [UR8], [UR6], desc[UR4] ;  /* 0x00000408060075b4 */ /* 0x0003e40008011000 */
[----:B-1----:R-:W-:Y:S05]  /*e600*/  @P1 BRA `(.L_x_312) ;  /* 0xffffffec00041947 */ /* 0x002fea000383ffff */
.L_x_306:
[----:B------:R-:W-:Y:S05]  /*e610*/  BSYNC B6 ;  /* 0x0000000000067941 */ /* 0x000fea0003800000 */
.L_x_305:
[----:B------:R-:W2:Y:S01]  /*e620*/  LDL.LU R30, [R1+0x70] ;  /* 0x00007000011e7983 */ /* 0x000ea20000300800 */
[----:B------:R-:W-:-:S03]  /*e630*/  ULDC.64 UR4, c[0x0][0x650] ;  /* 0x0001940000047ab9 */ /* 0x000fc60000000a00 */
[----:B------:R-:W0:Y:S04]  /*e640*/  LDL.LU R31, [R1+0x68] ;  /* 0x00006800011f7983 */ /* 0x000e280000300800 */
[----:B------:R-:W0:Y:S04]  /*e650*/  LDL R32, [R1+0x64] ;  /* 0x0000640001207983 */ /* 0x000e280000100800 */
[----:B------:R-:W3:Y:S04]  /*e660*/  LDL.LU R33, [R1+0x6c] ;  /* 0x00006c0001217983 */ /* 0x000ee80000300800 */
[----:B------:R-:W4:Y:S04]  /*e670*/  LDL.LU R34, [R1+0x54] ;  /* 0x0000540001227983 */ /* 0x000f280000300800 */
[----:B------:R-:W5:Y:S01]  /*e680*/  LDL.LU R35, [R1+0x58] ;  /* 0x0000580001237983 */ /* 0x000f620000300800 */
[----:B------:R-:W-:Y:S01]  /*e690*/  BSSY B0, `(.L_x_313) ;  /* 0x0000078000007945 */ /* 0x000fe20003800000 */
[----:B------:R-:W-:-:S02]  /*e6a0*/  IMAD.MOV.U32 R17, RZ, RZ, -0x1 ;  /* 0xffffffffff117424 */ /* 0x000fc400078e00ff */
[----:B------:R-:W-:Y:S01]  /*e6b0*/  IMAD.MOV.U32 R16, RZ, RZ, -0x1 ;  /* 0xffffffffff107424 */ /* 0x000fe200078e00ff */
[----:B--2---:R-:W-:Y:S01]  /*e6c0*/  LOP3.LUT P1, RZ, R30, 0xff, RZ, 0xc0, !PT ;  /* 0x000000ff1eff7812 */ /* 0x004fe2000782c0ff */
[----:B0-----:R-:W-:-:S12]  /*e6d0*/  IMAD.IADD R0, R32, 0x1, R31 ;  /* 0x0000000120007824 */ /* 0x001fd800078e021f */
[----:B------:R-:W0:Y:S01]  /*e6e0*/  @P1 S2R R4, SR_CgaCtaId ;  /* 0x0000000000041919 */ /* 0x000e220000008800 */
[----:B------:R-:W-:Y:S02]  /*e6f0*/  @P1 MOV R3, 0x400 ;  /* 0x0000040000031802 */ /* 0x000fe40000000f00 */
[----:B------:R-:W-:Y:S02]  /*e700*/  SHF.R.U32.HI R2, RZ, 0x2, R0 ;  /* 0x00000002ff027819 */ /* 0x000fe40000011600 */
[----:B------:R-:W-:Y:S02]  /*e710*/  ISETP.GT.U32.AND P0, PT, R0, 0x3, PT ;  /* 0x000000030000780c */ /* 0x000fe40003f04070 */
[----:B------:R-:W-:Y:S02]  /*e720*/  LOP3.LUT R2, R2, 0x1, RZ, 0xc0, !PT ;  /* 0x0000000102027812 */ /* 0x000fe400078ec0ff */
[----:B------:R-:W-:Y:S02]  /*e730*/  ISETP.LT.U32.AND P0, PT, R32, 0x4, P0 ;  /* 0x000000042000780c */ /* 0x000fe40000701070 */
[----:B-----5:R-:W-:-:S04]  /*e740*/  IADD3 R35, P2, R35, UR38, RZ ;  /* 0x0000002623237c10 */ /* 0x020fc8000ff5e0ff */
[----:B----4-:R-:W-:Y:S01]  /*e750*/  IADD3.X R34, R34, UR43, RZ, P2, !PT ;  /* 0x0000002b22227c10 */ /* 0x010fe200097fe4ff */
[----:B------:R1:W-:Y:S01]  /*e760*/  STL [R1+0x58], R35 ;  /* 0x0000582301007387 */ /* 0x0003e20000100800 */
[----:B------:R-:W-:-:S03]  /*e770*/  ISETP.GE.U32.AND P2, PT, R35, UR4, PT ;  /* 0x0000000423007c0c */ /* 0x000fc6000bf46070 */
[----:B------:R1:W-:Y:S01]  /*e780*/  STL [R1+0x54], R34 ;  /* 0x0000542201007387 */ /* 0x0003e20000100800 */
[----:B0-----:R-:W-:Y:S01]  /*e790*/  @P1 LEA R3, R4, R3, 0x18 ;  /* 0x0000000304031211 */ /* 0x001fe200078ec0ff */
[----:B------:R-:W-:-:S03]  /*e7a0*/  IMAD.MOV.U32 R4, RZ, RZ, -0x1 ;  /* 0xffffffffff047424 */ /* 0x000fc600078e00ff */
[----:B------:R0:W-:Y:S01]  /*e7b0*/  @P1 SYNCS.ARRIVE.TRANS64.A1T0 RZ, [R3+URZ+0x58], RZ ;  /* 0x000058ff03ff19a7 */ /* 0x0001e2000810003f */
[----:B------:R-:W-:Y:S02]  /*e7c0*/  ISETP.NE.U32.AND P1, PT, R2, 0x1, PT ;  /* 0x000000010200780c */ /* 0x000fe40003f25070 */
[----:B------:R-:W-:Y:S02]  /*e7d0*/  SEL R2, RZ, 0x1, !P0 ;  /* 0x00000001ff027807 */ /* 0x000fe40004000000 */
[----:B------:R-:W-:Y:S02]  /*e7e0*/  ISETP.GT.U32.AND P1, PT, R32, 0x3, !P1 ;  /* 0x000000032000780c */ /* 0x000fe40004f24070 */
[----:B------:R-:W-:Y:S02]  /*e7f0*/  ISETP.GE.U32.AND.EX P0, PT, R34, UR5, PT, P2 ;  /* 0x0000000522007c0c */ /* 0x000fe4000bf06120 */
[----:B0-----:R-:W-:-:S04]  /*e800*/  SEL R3, RZ, 0x1, !P1 ;  /* 0x00000001ff037807 */ /* 0x001fc80004800000 */
[----:B---3--:R-:W-:Y:S02]  /*e810*/  LOP3.LUT R33, R3, R33, R2, 0x96, !PT ;  /* 0x0000002103217212 */ /* 0x008fe400078e9602 */
[----:B------:R-:W-:Y:S02]  /*e820*/  LOP3.LUT R3, R0, 0x3, RZ, 0xc0, !PT ;  /* 0x0000000300037812 */ /* 0x000fe400078ec0ff */
[----:B------:R-:W-:Y:S01]  /*e830*/  PRMT R0, RZ, 0x7610, R0 ;  /* 0x00007610ff007816 */ /* 0x000fe20000000000 */
[----:B------:R1:W-:Y:S01]  /*e840*/  STL [R1+0x6c], R33 ;  /* 0x00006c2101007387 */ /* 0x0003e20000100800 */
[----:B------:R-:W-:-:S03]  /*e850*/  PRMT R2, RZ, 0x7610, R2 ;  /* 0x00007610ff027816 */ /* 0x000fc60000000002 */
[----:B------:R1:W-:Y:S04]  /*e860*/  STL [R1+0x44], R4 ;  /* 0x0000440401007387 */ /* 0x0003e80000100800 */
[----:B------:R1:W-:Y:S04]  /*e870*/  STL.S16 [R1+0x70], R0 ;  /* 0x0000700001007387 */ /* 0x0003e80000100600 */
[----:B------:R1:W-:Y:S01]  /*e880*/  STL [R1+0x68], R3 ;  /* 0x0000680301007387 */ /* 0x0003e20000100800 */
[----:B------:R-:W-:Y:S05]  /*e890*/  @P0 BRA `(.L_x_314) ;  /* 0x00000004005c0947 */ /* 0x000fea0003800000 */
[----:B------:R-:W-:Y:S01]  /*e8a0*/  ULDC.64 UR4, c[0x0][0x628] ;  /* 0x00018a0000047ab9 */ /* 0x000fe20000000a00 */
[----:B------:R-:W0:Y:S01]  /*e8b0*/  S2R R9, SR_CTAID.X ;  /* 0x0000000000097919 */ /* 0x000e220000002500 */
[----:B------:R-:W-:Y:S01]  /*e8c0*/  ISETP.NE.U32.AND P0, PT, RZ, UR4, PT ;  /* 0x00000004ff007c0c */ /* 0x000fe2000bf05070 */
[----:B------:R-:W-:Y:S01]  /*e8d0*/  ULDC UR7, c[0x0][0x630] ;  /* 0x00018c0000077ab9 */ /* 0x000fe20000000800 */
[----:B------:R-:W-:Y:S01]  /*e8e0*/  IMAD.MOV.U32 R2, RZ, RZ, R35 ;  /* 0x000000ffff027224 */ /* 0x000fe200078e0023 */
[----:B-1----:R-:W1:Y:S01]  /*e8f0*/  S2R R0, SR_CTAID.Y ;  /* 0x0000000000007919 */ /* 0x002e620000002600 */
[----:B------:R-:W-:Y:S01]  /*e900*/  ISETP.NE.AND.EX P0, PT, RZ, UR5, PT, P0 ;  /* 0x00000005ff007c0c */ /* 0x000fe2000bf05300 */
[----:B------:R-:W-:-:S12]  /*e910*/  IMAD.MOV.U32 R3, RZ, RZ, R34 ;  /* 0x000000ffff037224 */ /* 0x000fd800078e0022 */
[----:B------:R-:W-:Y:S05]  /*e920*/  @!P0 BRA `(.L_x_315) ;  /* 0x0000000000288947 */ /* 0x000fea0003800000 */
[----:B------:R-:W-:Y:S02]  /*e930*/  ULDC UR6, c[0x0][0x634] ;  /* 0x00018d0000067ab9 */ /* 0x000fe40000000800 */
[----:B------:R-:W-:-:S05]  /*e940*/  IADD3 R7, P0, R35, UR6, RZ ;  /* 0x0000000623077c10 */ /* 0x000fca000ff1e0ff */
[----:B------:R-:W-:-:S04]  /*e950*/  IMAD.X R11, RZ, RZ, R34, P0 ;  /* 0x000000ffff0b7224 */ /* 0x000fc800000e0622 */
[----:B------:R-:W-:-:S04]  /*e960*/  IMAD.WIDE.U32 R4, R11, UR4, RZ ;  /* 0x000000040b047c25 */ /* 0x000fc8000f8e00ff */
[----:B------:R-:W-:-:S04]  /*e970*/  IMAD.WIDE.U32 R4, P0, R7, UR5, R4 ;  /* 0x0000000507047c25 */ /* 0x000fc8000f800004 */
[----:B------:R-:W-:-:S04]  /*e980*/  IMAD.WIDE.U32 R6, R7, UR4, RZ ;  /* 0x0000000407067c25 */ /* 0x000fc8000f8e00ff */
[----:B------:R-:W-:Y:S01]  /*e990*/  IMAD.X R3, RZ, RZ, RZ, P0 ;  /* 0x000000ffff037224 */ /* 0x000fe200000e06ff */
[----:B------:R-:W-:Y:S01]  /*e9a0*/  IADD3 RZ, P0, R7, R4, RZ ;  /* 0x0000000407ff7210 */ /* 0x000fe20007f1e0ff */
[----:B------:R-:W-:-:S04]  /*e9b0*/  IMAD.MOV.U32 R2, RZ, RZ, R5 ;  /* 0x000000ffff027224 */ /* 0x000fc800078e0005 */
[----:B------:R-:W-:-:S08]  /*e9c0*/  IMAD.WIDE.U32.X R2, R11, UR5, R2, P0 ;  /* 0x000000050b027c25 */ /* 0x000fd000080e0402 */
.L_x_315:
[--C-:B------:R-:W-:Y:S01]  /*e9d0*/  SHF.R.U64 R6, R2, UR7, R3.reuse ;  /* 0x0000000702067c19 */ /* 0x100fe20008001203 */
[----:B------:R-:W-:Y:S01]  /*e9e0*/  ULDC.64 UR4, c[0x0][0x620] ;  /* 0x0001880000047ab9 */ /* 0x000fe20000000a00 */
[----:B------:R-:W-:Y:S01]  /*e9f0*/  SHF.R.U32.HI R2, RZ, UR7, R3 ;  /* 0x00000007ff027c19 */ /* 0x000fe20008011603 */
[----:B------:R-:W-:Y:S01]  /*ea00*/  IMAD.MOV.U32 R3, RZ, RZ, R34 ;  /* 0x000000ffff037224 */ /* 0x000fe200078e0022 */
[----:B------:R-:W-:Y:S01]  /*ea10*/  IADD3 R5, P0, RZ, -R6, RZ ;  /* 0x80000006ff057210 */ /* 0x000fe20007f1e0ff */
[----:B------:R-:W2:Y:S01]  /*ea20*/  LDC R14, c[0x0][0x144] ;  /* 0x00005100ff0e7b82 */ /* 0x000ea20000000800 */
[----:B0-----:R-:W-:Y:S01]  /*ea30*/  I2FP.F32.U32 R7, R9 ;  /* 0x0000000900077245 */ /* 0x001fe20000201000 */
[----:B------:R-:W-:Y:S01]  /*ea40*/  ULDC.64 UR8, c[0x0][0x640] ;  /* 0x0001900000087ab9 */ /* 0x000fe20000000a00 */
[----:B------:R-:W-:Y:S01]  /*ea50*/  ULDC UR6, c[0x0][0x608] ;  /* 0x0001820000067ab9 */ /* 0x000fe20000000800 */
[----:B------:R-:W-:Y:S01]  /*ea60*/  IMAD.X R2, RZ, RZ, ~R2, P0 ;  /* 0x000000ffff027224 */ /* 0x000fe200000e0e02 */
[----:B------:R-:W-:-:S03]  /*ea70*/  ISETP.NE.U32.AND P0, PT, RZ, UR8, PT ;  /* 0x00000008ff007c0c */ /* 0x000fc6000bf05070 */
[----:B------:R-:W-:Y:S01]  /*ea80*/  IMAD R4, R2, UR4, RZ ;  /* 0x0000000402047c24 */ /* 0x000fe2000f8e02ff */
[----:B------:R-:W-:Y:S01]  /*ea90*/  ISETP.NE.AND.EX P0, PT, RZ, UR9, PT, P0 ;  /* 0x00000009ff007c0c */ /* 0x000fe2000bf05300 */
[----:B------:R-:W-:-:S04]  /*eaa0*/  IMAD.MOV.U32 R2, RZ, RZ, R35 ;  /* 0x000000ffff027224 */ /* 0x000fc800078e0023 */
[----:B------:R-:W-:Y:S01]  /*eab0*/  IMAD.WIDE.U32 R2, R5, UR4, R2 ;  /* 0x0000000405027c25 */ /* 0x000fe2000f8e0002 */
[----:B------:R-:W-:-:S03]  /*eac0*/  ULDC UR4, c[0x0][0x150] ;  /* 0x0000540000047ab9 */ /* 0x000fc60000000800 */
[----:B------:R-:W-:Y:S02]  /*ead0*/  IMAD R5, R5, UR5, R4 ;  /* 0x0000000505057c24 */ /* 0x000fe4000f8e0204 */
[----:B------:R-:W-:Y:S01]  /*eae0*/  FMUL R4, R7, UR4 ;  /* 0x0000000407047c20 */ /* 0x000fe20008400000 */
[----:B------:R-:W-:Y:S01]  /*eaf0*/  ULDC UR4, c[0x0][0x618] ;  /* 0x0001860000047ab9 */ /* 0x000fe20000000800 */
[----:B------:R-:W-:Y:S01]  /*eb00*/  ULDC UR5, c[0x0][0x154] ;  /* 0x0000550000057ab9 */ /* 0x000fe20000000800 */
[----:B------:R-:W-:Y:S01]  /*eb10*/  IMAD.IADD R3, R3, 0x1, R5 ;  /* 0x0000000103037824 */ /* 0x000fe200078e0205 */
[----:B------:R-:W0:Y:S02]  /*eb20*/  LDC R7, c[0x0][0x148] ;  /* 0x00005200ff077b82 */ /* 0x000e240000000800 */
[----:B------:R-:W3:Y:S02]  /*eb30*/  F2I.U32.TRUNC.NTZ R4, R4 ;  /* 0x0000000400047305 */ /* 0x000ee4000020f000 */
[----:B------:R-:W-:-:S02]  /*eb40*/  SHF.R.U64 R8, R2, UR4, R3 ;  /* 0x0000000402087c19 */ /* 0x000fc40008001203 */
[----:B-1----:R-:W-:Y:S02]  /*eb50*/  I2FP.F32.U32 R2, R0 ;  /* 0x0000000000027245 */ /* 0x002fe40000201000 */
[----:B------:R-:W-:Y:S01]  /*eb60*/  SHF.R.U32.HI R3, RZ, UR4, R3 ;  /* 0x00000004ff037c19 */ /* 0x000fe20008011603 */
[----:B------:R-:W-:Y:S02]  /*eb70*/  ULDC UR4, c[0x0][0x658] ;  /* 0x0001960000047ab9 */ /* 0x000fe40000000800 */
[----:B------:R-:W-:Y:S01]  /*eb80*/  FMUL R12, R2, UR5 ;  /* 0x00000005020c7c20 */ /* 0x000fe20008400000 */
[--C-:B------:R-:W-:Y:S02]  /*eb90*/  SHF.R.U64 R11, R8, UR6, R3.reuse ;  /* 0x00000006080b7c19 */ /* 0x100fe40008001203 */
[----:B------:R-:W-:-:S03]  /*eba0*/  SHF.R.U32.HI R2, RZ, UR6, R3 ;  /* 0x00000006ff027c19 */ /* 0x000fc60008011603 */
[----:B------:R-:W1:Y:S01]  /*ebb0*/  F2I.U32.TRUNC.NTZ R12, R12 ;  /* 0x0000000c000c7305 */ /* 0x000e62000020f000 */
[----:B------:R-:W-:Y:S01]  /*ebc0*/  SHF.R.U64 R10, R11, UR4, R2 ;  /* 0x000000040b0a7c19 */ /* 0x000fe20008001202 */
[----:B---3--:R-:W-:Y:S01]  /*ebd0*/  IMAD.MOV R4, RZ, RZ, -R4 ;  /* 0x000000ffff047224 */ /* 0x008fe200078e0a04 */
[----:B------:R-:W-:-:S03]  /*ebe0*/  SHF.R.U32.HI R13, RZ, UR4, R2 ;  /* 0x00000004ff0d7c19 */ /* 0x000fc60008011602 */
[----:B--2---:R-:W-:Y:S02]  /*ebf0*/  IMAD R9, R14, R4, R9 ;  /* 0x000000040e097224 */ /* 0x004fe400078e0209 */
[----:B------:R-:W-:Y:S02]  /*ec00*/  IMAD.MOV.U32 R2, RZ, RZ, R10 ;  /* 0x000000ffff027224 */ /* 0x000fe400078e000a */
[----:B------:R-:W-:Y:S01]  /*ec10*/  IMAD.MOV.U32 R3, RZ, RZ, R13 ;  /* 0x000000ffff037224 */ /* 0x000fe200078e000d */
[----:B------:R-:W-:Y:S06]  /*ec20*/  @!P0 BRA `(.L_x_316) ;  /* 0x0000000000288947 */ /* 0x000fec0003800000 */
[----:B------:R-:W-:Y:S02]  /*ec30*/  ULDC UR4, c[0x0][0x64c] ;  /* 0x0001930000047ab9 */ /* 0x000fe40000000800 */
[----:B------:R-:W-:-:S05]  /*ec40*/  IADD3 R3, P0, R10, UR4, RZ ;  /* 0x000000040a037c10 */ /* 0x000fca000ff1e0ff */
[----:B------:R-:W-:-:S04]  /*ec50*/  IMAD.X R13, RZ, RZ, R13, P0 ;  /* 0x000000ffff0d7224 */ /* 0x000fc800000e060d */
[----:B------:R-:W-:-:S04]  /*ec60*/  IMAD.WIDE.U32 R4, R13, UR8, RZ ;  /* 0x000000080d047c25 */ /* 0x000fc8000f8e00ff */
[----:B------:R-:W-:-:S04]  /*ec70*/  IMAD.WIDE.U32 R4, P0, R3, UR9, R4 ;  /* 0x0000000903047c25 */ /* 0x000fc8000f800004 */
[----:B------:R-:W-:-:S04]  /*ec80*/  IMAD.WIDE.U32 R2, R3, UR8, RZ ;  /* 0x0000000803027c25 */ /* 0x000fc8000f8e00ff */
[----:B------:R-:W-:Y:S01]  /*ec90*/  IMAD.MOV.U32 R2, RZ, RZ, R5 ;  /* 0x000000ffff027224 */ /* 0x000fe200078e0005 */
[----:B------:R-:W-:Y:S01]  /*eca0*/  IADD3 RZ, P1, R3, R4, RZ ;  /* 0x0000000403ff7210 */ /* 0x000fe20007f3e0ff */
[----:B------:R-:W-:-:S04]  /*ecb0*/  IMAD.X R3, RZ, RZ, RZ, P0 ;  /* 0x000000ffff037224 */ /* 0x000fc800000e06ff */
[----:B------:R-:W-:-:S08]  /*ecc0*/  IMAD.WIDE.U32.X R2, R13, UR9, R2, P1 ;  /* 0x000000090d027c25 */ /* 0x000fd000088e0402 */
.L_x_316:
[----:B------:R-:W2:Y:S01]  /*ecd0*/  LDC R4, c[0x0][0x65c] ;  /* 0x00019700ff047b82 */ /* 0x000ea20000000800 */
[----:B------:R-:W-:Y:S01]  /*ece0*/  ULDC UR4, c[0x0][0x648] ;  /* 0x0001920000047ab9 */ /* 0x000fe20000000800 */
[----:B------:R3:W-:Y:S01]  /*ecf0*/  STL [R1+0x44], R6 ;  /* 0x0000440601007387 */ /* 0x0007e20000100800 */
[----:B------:R-:W-:Y:S01]  /*ed00*/  SHF.R.U64 R2, R2, UR4, R3 ;  /* 0x0000000402027c19 */ /* 0x000fe20008001203 */
[----:B-1----:R-:W-:Y:S01]  /*ed10*/  IMAD.MOV R12, RZ, RZ, -R12 ;  /* 0x000000ffff0c7224 */ /* 0x002fe200078e0a0c */
[----:B------:R-:W-:Y:S01]  /*ed20*/  LOP3.LUT R11, R11, UR42, RZ, 0xc0, !PT ;  /* 0x0000002a0b0b7c12 */ /* 0x000fe2000f8ec0ff */
[----:B------:R-:W-:Y:S01]  /*ed30*/  ULDC UR4, c[0x0][0x638] ;  /* 0x00018e0000047ab9 */ /* 0x000fe20000000800 */
[----:B------:R-:W-:Y:S01]  /*ed40*/  LOP3.LUT R5, R8, UR40, RZ, 0xc0, !PT ;  /* 0x0000002808057c12 */ /* 0x000fe2000f8ec0ff */
[----:B------:R-:W-:Y:S01]  /*ed50*/  IMAD.MOV R3, RZ, RZ, -R2 ;  /* 0x000000ffff037224 */ /* 0x000fe200078e0a02 */
[----:B------:R-:W-:Y:S01]  /*ed60*/  ULDC UR5, c[0x0][0x610] ;  /* 0x0001840000057ab9 */ /* 0x000fe20000000800 */
[----:B------:R-:W-:-:S02]  /*ed70*/  IMAD R2, R2, UR41, R11 ;  /* 0x0000002902027c24 */ /* 0x000fc4000f8e020b */
[----:B------:R-:W-:Y:S01]  /*ed80*/  IMAD R10, R3, UR4, R10 ;  /* 0x00000004030a7c24 */ /* 0x000fe2000f8e020a */
[----:B------:R-:W-:-:S03]  /*ed90*/  ULDC UR4, c[0x0][0x600] ;  /* 0x0001800000047ab9 */ /* 0x000fc60000000800 */
[----:B------:R-:W-:Y:S01]  /*eda0*/  IMAD R10, R10, UR4, R5 ;  /* 0x000000040a0a7c24 */ /* 0x000fe2000f8e0205 */
[----:B--2---:R-:W-:-:S13]  /*edb0*/  ISETP.NE.AND P0, PT, R4, 0x1, PT ;  /* 0x000000010400780c */ /* 0x004fda0003f05270 */
[----:B0-----:R-:W-:-:S04]  /*edc0*/  @P0 IMAD R9, R7, R12, R0 ;  /* 0x0000000c07090224 */ /* 0x001fc800078e0200 */
[----:B------:R-:W-:Y:S02]  /*edd0*/  IMAD R9, R2, UR5, R9 ;  /* 0x0000000502097c24 */ /* 0x000fe4000f8e0209 */
[----:B------:R-:W-:-:S03]  /*ede0*/  IMAD.MOV.U32 R2, RZ, RZ, 0x1 ;  /* 0x00000001ff027424 */ /* 0x000fc600078e00ff */
[----:B------:R-:W-:Y:S02]  /*edf0*/  SEL R16, R10, R9, !P0 ;  /* 0x000000090a107207 */ /* 0x000fe40004000000 */
[----:B---3--:R-:W-:-:S07]  /*ee00*/  SEL R17, R9, R10, !P0 ;  /* 0x0000000a09117207 */ /* 0x008fce0004000000 */
.L_x_314:
[----:B------:R-:W-:Y:S05]  /*ee10*/  BSYNC B0 ;  /* 0x0000000000007941 */ /* 0x000fea0003800000 */
.L_x_313:
[----:B------:R-:W-:-:S13]  /*ee20*/  LOP3.LUT P0, RZ, R2, 0xff, RZ, 0xc0, !PT ;  /* 0x000000ff02ff7812 */ /* 0x000fda000780c0ff */
[----:B------:R-:W-:Y:S05]  /*ee30*/  @P0 BRA `(.L_x_317) ;  /* 0xffffffdc00180947 */ /* 0x000fea000383ffff */
[----:B------:R-:W-:Y:S05]  /*ee40*/  BSYNC B7 ;  /* 0x0000000000077941 */ /* 0x000fea0003800000 */
.L_x_303:
[----:B------:R-:W-:-:S03]  /*ee50*/  UMOV UR4, 0xffffffff ;  /* 0xffffffff00047882 */ /* 0x000fc60000000000 */
[----:B------:R-:W-:Y:S05]  /*ee60*/  BRA.DIV UR4, `(.L_x_318) ;  /* 0x0000001204407947 */ /* 0x000fea000b800000 */
[----:B------:R-:W-:-:S13]  /*ee70*/  ELECT P6, URZ, PT ;  /* 0x00000000003f782f */ /* 0x000fda00038c0000 */
.L_x_354:
[----:B------:R-:W-:Y:S04]  /*ee80*/  BSSY B0, `(.L_x_319) ;  /* 0x000002e000007945 */ /* 0x000fe80003800000 */
[----:B------:R-:W-:Y:S05]  /*ee90*/  @!P6 BRA `(.L_x_320) ;  /* 0x0000000000b0e947 */ /* 0x000fea0003800000 */
[----:B-1----:R-:W2:Y:S02]  /*eea0*/  LDL.LU R0, [R1+0x50] ;  /* 0x0000500001007983 */ /* 0x002ea40000300800 */
[----:B--2---:R-:W-:-:S04]  /*eeb0*/  LOP3.LUT R0, R0, 0x2, RZ, 0xfc, !PT ;  /* 0x0000000200007812 */ /* 0x004fc800078efcff */
[----:B------:R-:W-:-:S13]  /*eec0*/  ISETP.NE.AND P0, PT, R0, 0x3, PT ;  /* 0x000000030000780c */ /* 0x000fda0003f05270 */
[----:B------:R-:W-:Y:S05]  /*eed0*/  @!P0 BRA `(.L_x_321) ;  /* 0x0000000000048947 */ /* 0x000fea0003800000 */
[----:B------:R-:W-:Y:S01]  /*eee0*/  BPT.TRAP 0x1 ;  /* 0x000000040000795c */ /* 0x000fe20000300000 */
.L_x_321:
[----:B------:R-:W2:Y:S04]  /*eef0*/  LDL.LU R2, [R1+0x68] ;  /* 0x0000680001027983 */ /* 0x000ea80000300800 */
[----:B------:R-:W3:Y:S01]  /*ef00*/  LDL.LU R5, [R1+0x6c] ;  /* 0x00006c0001057983 */ /* 0x000ee20000300800 */
[----:B------:R-:W-:Y:S01]  /*ef10*/  MOV R0, 0x400 ;  /* 0x0000040000007802 */ /* 0x000fe20000000f00 */
[----:B------:R-:W0:Y:S03]  /*ef20*/  S2R R3, SR_CgaCtaId ;  /* 0x0000000000037919 */ /* 0x000e260000008800 */
[----:B0-----:R-:W-:-:S05]  /*ef30*/  LEA R0, R3, R0, 0x18 ;  /* 0x0000000003007211 */ /* 0x001fca00078ec0ff */
[----:B------:R-:W-:-:S04]  /*ef40*/  VIADD R0, R0, 0x20 ;  /* 0x0000002000007836 */ /* 0x000fc80000000000 */
[C---:B--2---:R-:W-:Y:S02]  /*ef50*/  IMAD R7, R2.reuse, 0x8, R0 ;  /* 0x0000000802077824 */ /* 0x044fe400078e0200 */
[----:B------:R-:W-:Y:S01]  /*ef60*/  VIADD R2, R2, 0x1 ;  /* 0x0000000102027836 */ /* 0x000fe20000000000 */
[----:B---3--:R-:W-:-:S04]  /*ef70*/  SHF.L.U32 R4, R5, 0x1f, RZ ;  /* 0x0000001f05047819 */ /* 0x008fc800000006ff */
[C---:B------:R-:W-:Y:S01]  /*ef80*/  ISETP.NE.AND P1, PT, R2.reuse, 0x4, PT ;  /* 0x000000040200780c */ /* 0x040fe20003f25270 */
[----:B------:R-:W0:Y:S03]  /*ef90*/  SYNCS.PHASECHK.TRANS64.TRYWAIT P0, [R7+URZ], R4 ;  /* 0x00000004070075a7 */ /* 0x000e26000800017f */
[----:B------:R-:W-:Y:S02]  /*efa0*/  SEL R3, RZ, 0x1, P1 ;  /* 0x00000001ff037807 */ /* 0x000fe40000800000 */
[----:B------:R-:W-:Y:S02]  /*efb0*/  SEL R9, R2, RZ, P1 ;  /* 0x000000ff02097207 */ /* 0x000fe40000800000 */
[----:B------:R-:W-:-:S03]  /*efc0*/  LOP3.LUT R6, R5, R3, RZ, 0x3c, !PT ;  /* 0x0000000305067212 */ /* 0x000fc600078e3cff */
[----:B------:R-:W-:Y:S01]  /*efd0*/  IMAD R8, R9, 0x8, R0 ;  /* 0x0000000809087824 */ /* 0x000fe200078e0200 */
[----:B------:R-:W-:Y:S01]  /*efe0*/  SHF.L.U32 R5, R6, 0x1f, RZ ;  /* 0x0000001f06057819 */ /* 0x000fe200000006ff */
[----:B0-----:R-:W-:Y:S06]  /*eff0*/  @!P0 BRA `(.L_x_322) ;  /* 0x0000000c00fc8947 */ /* 0x001fec0003800000 */
.L_x_355:
[----:B------:R-:W1:Y:S01]  /*f000*/  SYNCS.PHASECHK.TRANS64.TRYWAIT P0, [R8+URZ], R5 ;  /* 0x00000005080075a7 */ /* 0x000e62000800017f */
[----:B------:R-:W-:-:S05]  /*f010*/  VIADD R2, R9, 0x1 ;  /* 0x0000000109027836 */ /* 0x000fca0000000000 */
[----:B------:R-:W-:-:S04]  /*f020*/  ISETP.NE.AND P1, PT, R2, 0x4, PT ;  /* 0x000000040200780c */ /* 0x000fc80003f25270 */
[----:B------:R-:W-:Y:S02]  /*f030*/  SEL R3, RZ, 0x1, P1 ;  /* 0x00000001ff037807 */ /* 0x000fe40000800000 */
[----:B0-----:R-:W-:Y:S02]  /*f040*/  SEL R7, R2, RZ, P1 ;  /* 0x000000ff02077207 */ /* 0x001fe40000800000 */
[----:B------:R-:W-:-:S03]  /*f050*/  LOP3.LUT R9, R6, R3, RZ, 0x3c, !PT ;  /* 0x0000000306097212 */ /* 0x000fc600078e3cff */
[----:B------:R-:W-:Y:S01]  /*f060*/  IMAD R11, R7, 0x8, R0 ;  /* 0x00000008070b7824 */ /* 0x000fe200078e0200 */
[----:B------:R-:W-:Y:S01]  /*f070*/  SHF.L.U32 R6, R9, 0x1f, RZ ;  /* 0x0000001f09067819 */ /* 0x000fe200000006ff */
[----:B-1----:R-:W-:Y:S06]  /*f080*/  @!P0 BRA `(.L_x_323) ;  /* 0x0000000c00ec8947 */ /* 0x002fec0003800000 */
.L_x_356:
[----:B------:R-:W1:Y:S01]  /*f090*/  SYNCS.PHASECHK.TRANS64.TRYWAIT P0, [R11+URZ], R6 ;  /* 0x000000060b0075a7 */ /* 0x000e62000800017f */
[----:B------:R-:W-:-:S05]  /*f0a0*/  VIADD R2, R7, 0x1 ;  /* 0x0000000107027836 */ /* 0x000fca0000000000 */
[----:B------:R-:W-:-:S04]  /*f0b0*/  ISETP.NE.AND P1, PT, R2, 0x4, PT ;  /* 0x000000040200780c */ /* 0x000fc80003f25270 */
[----:B------:R-:W-:Y:S02]  /*f0c0*/  SEL R4, RZ, 0x1, P1 ;  /* 0x00000001ff047807 */ /* 0x000fe40000800000 */
[----:B------:R-:W-:Y:S02]  /*f0d0*/  SEL R3, R2, RZ, P1 ;  /* 0x000000ff02037207 */ /* 0x000fe40000800000 */
[----:B------:R-:W-:Y:S01]  /*f0e0*/  LOP3.LUT R4, R9, R4, RZ, 0x3c, !PT ;  /* 0x0000000409047212 */ /* 0x000fe200078e3cff */
[----:B-1----:R-:W-:Y:S06]  /*f0f0*/  @!P0 BRA `(.L_x_324) ;  /* 0x0000000c00e48947 */ /* 0x002fec0003800000 */
.L_x_357:
[----:B------:R-:W-:Y:S01]  /*f100*/  IMAD R3, R3, 0x8, R0 ;  /* 0x0000000803037824 */ /* 0x000fe200078e0200 */
[----:B------:R-:W-:-:S07]  /*f110*/  SHF.L.U32 R0, R4, 0x1f, RZ ;  /* 0x0000001f04007819 */ /* 0x000fce00000006ff */
.L_x_325:
[----:B--2---:R2:W3:Y:S02]  /*f120*/  SYNCS.PHASECHK.TRANS64.TRYWAIT P0, [R3+URZ], R0 ;  /* 0x00000000030075a7 */ /* 0x0044e4000800017f */
[----:B---3--:R-:W-:Y:S05]  /*f130*/  @!P0 NANOSLEEP.SYNCS 0x989680 ;  /* 0x009896800000895d */ /* 0x008fea0003900000 */
[----:B------:R-:W3:Y:S02]  /*f140*/  @!P0 SYNCS.PHASECHK.TRANS64 P0, [R3+URZ], R0 ;  /* 0x00000000030085a7 */ /* 0x000ee4000800007f */
[----:B---3--:R-:W-:Y:S05]  /*f150*/  @!P0 BRA `(.L_x_325) ;  /* 0xfffffffc00f08947 */ /* 0x008fea000383ffff */
.L_x_320:
[----:B------:R-:W-:Y:S05]  /*f160*/  BSYNC B0 ;  /* 0x0000000000007941 */ /* 0x000fea0003800000 */
.L_x_319:
[----:B------:R-:W-:Y:S05]  /*f170*/  EXIT ;  /* 0x000000000000794d */ /* 0x000fea0003800000 */
.L_x_16:
[----:B------:R-:W-:Y:S02]  /*f180*/  IMAD.MOV.U32 R12, RZ, RZ, RZ ;  /* 0x000000ffff0c7224 */ /* 0x000fe400078e00ff */
[----:B------:R-:W-:Y:S02]  /*f190*/  IMAD.MOV.U32 R11, RZ, RZ, 0x1f ;  /* 0x0000001fff0b7424 */ /* 0x000fe400078e00ff */
[----:B------:R-:W-:-:S07]  /*f1a0*/  IMAD.MOV.U32 R15, RZ, RZ, -0x1 ;  /* 0xffffffffff0f7424 */ /* 0x000fce00078e00ff */
[----:B-----5:R-:W-:Y:S05]  /*f1b0*/  WARPSYNC.COLLECTIVE R15, `(.L_x_326) ;  /* 0x000000000f087348 */ /* 0x020fea0003c00000 */
[----:B------:R0:W1:Y:S02]  /*f1c0*/  SHFL.IDX P6, R14, R13, R12, R11 ;  /* 0x0000000c0d0e7389 */ /* 0x00006400000c000b */
[----:B01---5:R-:W-:Y:S01]  /*f1d0*/  ENDCOLLECTIVE ;  /* 0x000000000000791b */ /* 0x023fe20003800000 */
.L_x_326:
[----:B------:R-:W-:Y:S05]  /*f1e0*/  BRA `(.L_x_327) ;  /* 0xffffff2000707947 */ /* 0x000fea000383ffff */
.L_x_20:
[----:B-1----:R1:W2:Y:S02]  /*f1f0*/  SYNCS.PHASECHK.TRANS64.TRYWAIT P1, [R3+URZ], R0 ;  /* 0x00000000030075a7 */ /* 0x0022a4000802017f */
[----:B--2---:R-:W-:Y:S05]  /*f200*/  @!P1 NANOSLEEP.SYNCS 0x989680 ;  /* 0x009896800000995d */ /* 0x004fea0003900000 */
[----:B------:R-:W2:Y:S02]  /*f210*/  @!P1 SYNCS.PHASECHK.TRANS64 P1, [R3+URZ], R0 ;  /* 0x00000000030095a7 */ /* 0x000ea4000802007f */
[----:B--2---:R-:W-:Y:S05]  /*f220*/  @!P1 BRA `(.L_x_20) ;  /* 0xfffffffc00f09947 */ /* 0x004fea000383ffff */
[----:B------:R-:W-:Y:S05]  /*f230*/  BRA `(.L_x_19) ;  /* 0xffffff20008c7947 */ /* 0x000fea000383ffff */
.L_x_22:
[----:B------:R-:W-:Y:S01]  /*f240*/  LOP3.LUT R7, R7, R162, RZ, 0xfc, !PT ;  /* 0x000000a207077212 */ /* 0x000fe200078efcff */
[----:B------:R-:W-:Y:S01]  /*f250*/  BSSY B0, `(.L_x_328) ;  /* 0x000000d000007945 */ /* 0x000fe20003800000 */
[----:B------:R-:W-:-:S03]  /*f260*/  IMAD.MOV.U32 R15, RZ, RZ, -0x1 ;  /* 0xffffffffff0f7424 */ /* 0x000fc600078e00ff */
[--C-:B------:R-:W-:Y:S02]  /*f270*/  IMAD.IADD R27, R164, 0x1, R7.reuse ;  /* 0x00000001a41b7824 */ /* 0x100fe400078e0207 */
[----:B------:R-:W-:Y:S02]  /*f280*/  IMAD.IADD R29, R13, 0x1, R7 ;  /* 0x000000010d1d7824 */ /* 0x000fe400078e0207 */
[--C-:B------:R-:W-:Y:S02]  /*f290*/  IMAD R7, R27, 0x4, R26.reuse ;  /* 0x000000041b077824 */ /* 0x100fe400078e021a */
[----:B------:R-:W-:Y:S02]  /*f2a0*/  IMAD R9, R29, 0x4, R26 ;  /* 0x000000041d097824 */ /* 0x000fe400078e021a */
[----:B------:R-:W-:Y:S02]  /*f2b0*/  IMAD.IADD R8, R20, 0x1, R7 ;  /* 0x0000000114087824 */ /* 0x000fe400078e0207 */
[----:B------:R-:W-:-:S02]  /*f2c0*/  IMAD R27, R27, 0x4, R28 ;  /* 0x000000041b1b7824 */ /* 0x000fc400078e021c */
[----:B------:R-:W-:Y:S02]  /*f2d0*/  IMAD R29, R29, 0x4, R28 ;  /* 0x000000041d1d7824 */ /* 0x000fe400078e021c */
[----:B------:R-:W-:-:S07]  /*f2e0*/  IMAD.IADD R7, R20, 0x1, R9 ;  /* 0x0000000114077824 */ /* 0x000fce00078e0209 */
[----:B012345:R-:W-:Y:S05]  /*f2f0*/  WARPSYNC.COLLECTIVE R15, `(.L_x_329) ;  /* 0x000000000f087348 */ /* 0x03ffea0003c00000 */
[----:B------:R-:W-:Y:S01]  /*f300*/  NOP ;  /* 0x0000000000007918 */ /* 0x000fe20000000000 */
[----:B012345:R-:W-:Y:S01]  /*f310*/  ENDCOLLECTIVE ;  /* 0x000000000000791b */ /* 0x03ffe20003800000 */
.L_x_329:
[----:B------:R-:W-:Y:S05]  /*f320*/  BSYNC B0 ;  /* 0x0000000000007941 */ /* 0x000fea0003800000 */
.L_x_328:
[----:B------:R0:W-:Y:S01]  /*f330*/  STS [R27+0x10200], R0 ;  /* 0x010200001b007388 */ /* 0x0001e20000000800 */
[----:B------:R-:W-:-:S03]  /*f340*/  IMAD.MOV.U32 R15, RZ, RZ, -0x1 ;  /* 0xffffffffff0f7424 */ /* 0x000fc600078e00ff */
[----:B------:R0:W-:Y:S04]  /*f350*/  STS [R8], R3 ;  /* 0x0000000308007388 */ /* 0x0001e80000000800 */
[----:B------:R0:W-:Y:S04]  /*f360*/  STS [R29+0x10200], R4 ;  /* 0x010200041d007388 */ /* 0x0001e80000000800 */
[----:B------:R0:W-:Y:S04]  /*f370*/  STS [R7], R6 ;  /* 0x0000000607007388 */ /* 0x0001e80000000800 */
[----:B------:R0:W1:Y:S04]  /*f380*/  LDS R9, [R24+0x11200] ;  /* 0x0112000018097984 */ /* 0x0000680000000800 */
[----:B------:R0:W2:Y:S04]  /*f390*/  LDS R11, [R2+0x1000] ;  /* 0x00100000020b7984 */ /* 0x0000a80000000800 */
[----:B------:R0:W3:Y:S04]  /*f3a0*/  LDS R10, [R25+0x11200] ;  /* 0x01120000190a7984 */ /* 0x0000e80000000800 */
[----:B------:R0:W4:Y:S02]  /*f3b0*/  LDS R12, [R5+0x1000] ;  /* 0x00100000050c7984 */ /* 0x0001240000000800 */
[----:B01234-:R-:W-:Y:S05]  /*f3c0*/  WARPSYNC.COLLECTIVE R15, `(.L_x_330) ;  /* 0x000000000f087348 */ /* 0x01ffea0003c00000 */
[----:B------:R-:W-:Y:S01]  /*f3d0*/  NOP ;  /* 0x0000000000007918 */ /* 0x000fe20000000000 */
[----:B01234-:R-:W-:Y:S01]  /*f3e0*/  ENDCOLLECTIVE ;  /* 0x000000000000791b */ /* 0x01ffe20003800000 */
.L_x_330:
[----:B------:R0:W-:Y:S04]  /*f3f0*/  STS [R27+0x11200], R9 ;  /* 0x011200091b007388 */ /* 0x0001e80000000800 */
[----:B------:R0:W-:Y:S04]  /*f400*/  STS [R8+0x1000], R11 ;  /* 0x0010000b08007388 */ /* 0x0001e80000000800 */
[----:B------:R0:W-:Y:S04]  /*f410*/  STS [R29+0x11200], R10 ;  /* 0x0112000a1d007388 */ /* 0x0001e80000000800 */
[----:B------:R0:W-:Y:S04]  /*f420*/  STS [R7+0x1000], R12 ;  /* 0x0010000c07007388 */ /* 0x0001e80000000800 */
[----:B------:R0:W1:Y:S04]  /*f430*/  LDS R0, [R24+0x12200] ;  /* 0x0122000018007984 */ /* 0x0000680000000800 */
[----:B------:R0:W2:Y:S04]  /*f440*/  LDS R3, [R2+0x2000] ;  /* 0x0020000002037984 */ /* 0x0000a80000000800 */
[----:B------:R0:W3:Y:S04]  /*f450*/  LDS R4, [R25+0x12200] ;  /* 0x0122000019047984 */ /* 0x0000e80000000800 */
[----:B------:R0:W4:Y:S02]  /*f460*/  LDS R6, [R5+0x2000] ;  /* 0x0020000005067984 */ /* 0x0001240000000800 */
[----:B01234-:R-:W-:Y:S05]  /*f470*/  WARPSYNC.COLLECTIVE R15, `(.L_x_331) ;  /* 0x000000000f087348 */ /* 0x01ffea0003c00000 */
[----:B------:R-:W-:Y:S01]  /*f480*/  NOP ;  /* 0x0000000000007918 */ /* 0x000fe20000000000 */
[----:B01234-:R-:W-:Y:S01]  /*f490*/  ENDCOLLECTIVE ;  /* 0x000000000000791b */ /* 0x01ffe20003800000 */
.L_x_331:
        /* <DEDUP_REMOVED lines=11> */
.L_x_332:
        /* <DEDUP_REMOVED lines=11> */
.L_x_333:
        /* <DEDUP_REMOVED lines=11> */
.L_x_334:
        /* <DEDUP_REMOVED lines=11> */
.L_x_335:
        /* <DEDUP_REMOVED lines=11> */
.L_x_336:
[----:B------:R-:W-:Y:S05]  /*f810*/  BRA `(.L_x_337) ;  /* 0xffffff2400ac7947 */ /* 0x000fea000383ffff */
.L_x_26:
[----:B0-----:R0:W1:Y:S02]  /*f820*/  SYNCS.PHASECHK.TRANS64.TRYWAIT P1, [R0+URZ], R171 ;  /* 0x000000ab000075a7 */ /* 0x001064000802017f */
[----:B-1----:R-:W-:Y:S05]  /*f830*/  @!P1 NANOSLEEP.SYNCS 0x989680 ;  /* 0x009896800000995d */ /* 0x002fea0003900000 */
[----:B------:R-:W1:Y:S02]  /*f840*/  @!P1 SYNCS.PHASECHK.TRANS64 P1, [R0+URZ], R171 ;  /* 0x000000ab000095a7 */ /* 0x000e64000802007f */
[----:B-1----:R-:W-:Y:S05]  /*f850*/  @!P1 BRA `(.L_x_26) ;  /* 0xfffffffc00f09947 */ /* 0x002fea000383ffff */
[----:B------:R-:W-:Y:S05]  /*f860*/  BRA `(.L_x_25) ;  /* 0xffffff2800947947 */ /* 0x000fea000383ffff */
.L_x_34:
[----:B------:R0:W0:Y:S02]  /*f870*/  SYNCS.PHASECHK.TRANS64.TRYWAIT P1, [R4+URZ], R5 ;  /* 0x00000005040075a7 */ /* 0x000024000802017f */
[----:B0-----:R-:W-:Y:S05]  /*f880*/  @!P1 NANOSLEEP.SYNCS 0x989680 ;  /* 0x009896800000995d */ /* 0x001fea0003900000 */
[----:B------:R-:W0:Y:S02]  /*f890*/  @!P1 SYNCS.PHASECHK.TRANS64 P1, [R4+URZ], R5 ;  /* 0x00000005040095a7 */ /* 0x000e24000802007f */
[----:B0-----:R-:W-:Y:S05]  /*f8a0*/  @!P1 BRA `(.L_x_34) ;  /* 0xfffffffc00f09947 */ /* 0x001fea000383ffff */
[----:B------:R-:W-:Y:S05]  /*f8b0*/  BRA `(.L_x_33) ;  /* 0xffffff3400a47947 */ /* 0x000fea000383ffff */
.L_x_35:
[----:B------:R-:W-:Y:S01]  /*f8c0*/  LOP3.LUT R15, R15, R162, RZ, 0xfc, !PT ;  /* 0x000000a20f0f7212 */ /* 0x000fe200078efcff */
[----:B------:R-:W-:Y:S04]  /*f8d0*/  BSSY B0, `(.L_x_338) ;  /* 0x000000d000007945 */ /* 0x000fe80003800000 */
[--C-:B------:R-:W-:Y:S02]  /*f8e0*/  IMAD.IADD R171, R164, 0x1, R15.reuse ;  /* 0x00000001a4ab7824 */ /* 0x100fe400078e020f */
[----:B------:R-:W-:Y:S02]  /*f8f0*/  IMAD.IADD R15, R13, 0x1, R15 ;  /* 0x000000010d0f7824 */ /* 0x000fe400078e020f */
[--C-:B------:R-:W-:Y:S02]  /*f900*/  IMAD R173, R171, 0x4, R5.reuse ;  /* 0x00000004abad7824 */ /* 0x100fe400078e0205 */
[----:B------:R-:W-:-:S02]  /*f910*/  IMAD R5, R15, 0x4, R5 ;  /* 0x000000040f057824 */ /* 0x000fc400078e0205 */
[--C-:B------:R-:W-:Y:S02]  /*f920*/  IMAD R172, R15, 0x4, R174.reuse ;  /* 0x000000040fac7824 */ /* 0x100fe400078e02ae */
[----:B------:R-:W-:Y:S02]  /*f930*/  IMAD R171, R171, 0x4, R174 ;  /* 0x00000004abab7824 */ /* 0x000fe400078e02ae */
[C---:B------:R-:W-:Y:S02]  /*f940*/  IMAD.IADD R173, R20.reuse, 0x1, R173 ;  /* 0x0000000114ad7824 */ /* 0x040fe400078e02ad */
[----:B------:R-:W-:Y:S02]  /*f950*/  IMAD.IADD R175, R20, 0x1, R5 ;  /* 0x0000000114af7824 */ /* 0x000fe400078e0205 */
[----:B------:R-:W-:-:S07]  /*f960*/  IMAD.MOV.U32 R15, RZ, RZ, -0x1 ;  /* 0xffffffffff0f7424 */ /* 0x000fce00078e00ff */
[----:B012345:R-:W-:Y:S05]  /*f970*/  WARPSYNC.COLLECTIVE R15, `(.L_x_339) ;  /* 0x000000000f087348 */ /* 0x03ffea0003c00000 */
[----:B------:R-:W-:Y:S01]  /*f980*/  NOP ;  /* 0x0000000000007918 */ /* 0x000fe20000000000 */
[----:B012345:R-:W-:Y:S01]  /*f990*/  ENDCOLLECTIVE ;  /* 0x000000000000791b */ /* 0x03ffe20003800000 */
.L_x_339:
[----:B------:R-:W-:Y:S05]  /*f9a0*/  BSYNC B0 ;  /* 0x0000000000007941 */ /* 0x000fea0003800000 */
.L_x_338:
        /* <DEDUP_REMOVED lines=12> */
.L_x_340:
        /* <DEDUP_REMOVED lines=11> */
.L_x_341:
        /* <DEDUP_REMOVED lines=11> */
.L_x_342:
        /* <DEDUP_REMOVED lines=11> */
.L_x_343:
        /* <DEDUP_REMOVED lines=11> */
.L_x_344:
        /* <DEDUP_REMOVED lines=11> */
.L_x_345:
        /* <DEDUP_REMOVED lines=11> */
.L_x_346:
[----:B------:R-:W-:Y:S05]  /*fe90*/  BRA `(.L_x_347) ;  /* 0xffffff3400a87947 */ /* 0x000fea000383ffff */
.L_x_304:
[----:B------:R-:W-:Y:S01]  /*fea0*/  BSSY B0, `(.L_x_348) ;  /* 0x0000006000007945 */ /* 0x000fe20003800000 */
[----:B------:R-:W-:-:S07]  /*feb0*/  IMAD.MOV.U32 R15, RZ, RZ, -0x1 ;  /* 0xffffffffff0f7424 */ /* 0x000fce00078e00ff */
[----:B0-----:R-:W-:Y:S05]  /*fec0*/  WARPSYNC.COLLECTIVE R15, `(.L_x_349) ;  /* 0x000000000f0c7348 */ /* 0x001fea0003c00000 */
[----:B------:R-:W-:Y:S02]  /*fed0*/  ELECT P6, UR62, PT ;  /* 0x00000000003e782f */ /* 0x000fe400038c0000 */
[----:B------:R-:W-:Y:S01]  /*fee0*/  MOV R14, UR62 ;  /* 0x0000003e000e7c02 */ /* 0x000fe20008000f00 */
[----:B0-----:R-:W-:Y:S10]  /*fef0*/  ENDCOLLECTIVE ;  /* 0x000000000000791b */ /* 0x001ff40003800000 */
.L_x_349:
[----:B------:R-:W-:Y:S05]  /*ff00*/  BSYNC B0 ;  /* 0x0000000000007941 */ /* 0x000fea0003800000 */
.L_x_348:
[----:B------:R-:W-:Y:S05]  /*ff10*/  BRA `(.L_x_350) ;  /* 0xffffffc800ec7947 */ /* 0x000fea000383ffff */
.L_x_309:
[----:B0-----:R0:W1:Y:S02]  /*ff20*/  SYNCS.PHASECHK.TRANS64.TRYWAIT P0, [R36+URZ+0x20], R37 ;  /* 0x00002025240075a7 */ /* 0x001064000800017f */
[----:B-1----:R-:W-:Y:S05]  /*ff30*/  @!P0 NANOSLEEP.SYNCS 0x989680 ;  /* 0x009896800000895d */ /* 0x002fea0003900000 */
[----:B------:R-:W1:Y:S02]  /*ff40*/  @!P0 SYNCS.PHASECHK.TRANS64 P0, [R36+URZ+0x20], R37 ;  /* 0x00002025240085a7 */ /* 0x000e64000800007f */
[----:B-1----:R-:W-:Y:S05]  /*ff50*/  @!P0 BRA `(.L_x_309) ;  /* 0xfffffffc00f08947 */ /* 0x002fea000383ffff */
[----:B------:R-:W-:Y:S05]  /*ff60*/  BRA `(.L_x_351) ;  /* 0xffffffd000c87947 */ /* 0x000fea000383ffff */
.L_x_318:
[----:B------:R-:W-:Y:S01]  /*ff70*/  BSSY B0, `(.L_x_352) ;  /* 0x0000006000007945 */ /* 0x000fe20003800000 */
[----:B------:R-:W-:-:S07]  /*ff80*/  IMAD.MOV.U32 R15, RZ, RZ, -0x1 ;  /* 0xffffffffff0f7424 */ /* 0x000fce00078e00ff */
[----:B-1----:R-:W-:Y:S05]  /*ff90*/  WARPSYNC.COLLECTIVE R15, `(.L_x_353) ;  /* 0x000000000f0c7348 */ /* 0x002fea0003c00000 */
[----:B------:R-:W-:Y:S02]  /*ffa0*/  ELECT P6, UR62, PT ;  /* 0x00000000003e782f */ /* 0x000fe400038c0000 */
[----:B------:R-:W-:Y:S01]  /*ffb0*/  MOV R14, UR62 ;  /* 0x0000003e000e7c02 */ /* 0x000fe20008000f00 */
[----:B-1----:R-:W-:Y:S10]  /*ffc0*/  ENDCOLLECTIVE ;  /* 0x000000000000791b */ /* 0x002ff40003800000 */
.L_x_353:
[----:B------:R-:W-:Y:S05]  /*ffd0*/  BSYNC B0 ;  /* 0x0000000000007941 */ /* 0x000fea0003800000 */
.L_x_352:
[----:B------:R-:W-:Y:S05]  /*ffe0*/  BRA `(.L_x_354) ;  /* 0xffffffec00a47947 */ /* 0x000fea000383ffff */
.L_x_322:
[----:B0-----:R0:W1:Y:S02]  /*fff0*/  SYNCS.PHASECHK.TRANS64.TRYWAIT P0, [R7+URZ], R4 ;  /* 0x00000004070075a7 */ /* 0x001064000800017f */
[----:B-1----:R-:W-:Y:S05]  /*10000*/  @!P0 NANOSLEEP.SYNCS 0x989680 ;  /* 0x009896800000895d */ /* 0x002fea0003900000 */
[----:B------:R-:W1:Y:S02]  /*10010*/  @!P0 SYNCS.PHASECHK.TRANS64 P0, [R7+URZ], R4 ;  /* 0x00000004070085a7 */ /* 0x000e64000800007f */
[----:B-1----:R-:W-:Y:S05]  /*10020*/  @!P0 BRA `(.L_x_322) ;  /* 0xfffffffc00f08947 */ /* 0x002fea000383ffff */
[----:B------:R-:W-:Y:S05]  /*10030*/  BRA `(.L_x_355) ;  /* 0xffffffec00f07947 */ /* 0x000fea000383ffff */
.L_x_323:
[----:B0-----:R0:W1:Y:S02]  /*10040*/  SYNCS.PHASECHK.TRANS64.TRYWAIT P0, [R8+URZ], R5 ;  /* 0x00000005080075a7 */ /* 0x001064000800017f */
[----:B-1----:R-:W-:Y:S05]  /*10050*/  @!P0 NANOSLEEP.SYNCS 0x989680 ;  /* 0x009896800000895d */ /* 0x002fea0003900000 */
[----:B------:R-:W1:Y:S02]  /*10060*/  @!P0 SYNCS.PHASECHK.TRANS64 P0, [R8+URZ], R5 ;  /* 0x00000005080085a7 */ /* 0x000e64000800007f */
[----:B-1----:R-:W-:Y:S05]  /*10070*/  @!P0 BRA `(.L_x_323) ;  /* 0xfffffffc00f08947 */ /* 0x002fea000383ffff */
[----:B------:R-:W-:Y:S05]  /*10080*/  BRA `(.L_x_356) ;  /* 0xfffffff000007947 */ /* 0x000fea000383ffff */
.L_x_324:
[----:B-1----:R1:W2:Y:S02]  /*10090*/  SYNCS.PHASECHK.TRANS64.TRYWAIT P0, [R11+URZ], R6 ;  /* 0x000000060b0075a7 */ /* 0x0022a4000800017f */
[----:B--2---:R-:W-:Y:S05]  /*100a0*/  @!P0 NANOSLEEP.SYNCS 0x989680 ;  /* 0x009896800000895d */ /* 0x004fea0003900000 */
[----:B------:R-:W2:Y:S02]  /*100b0*/  @!P0 SYNCS.PHASECHK.TRANS64 P0, [R11+URZ], R6 ;  /* 0x000000060b0085a7 */ /* 0x000ea4000800007f */
[----:B--2---:R-:W-:Y:S05]  /*100c0*/  @!P0 BRA `(.L_x_324) ;  /* 0xfffffffc00f08947 */ /* 0x004fea000383ffff */
[----:B------:R-:W-:Y:S05]  /*100d0*/  BRA `(.L_x_357) ;  /* 0xfffffff000087947 */ /* 0x000fea000383ffff */
.L_x_358:
[----:B------:R-:W-:-:S00]  /*100e0*/  BRA `(.L_x_358) ;  /* 0xfffffffc00fc7947 */ /* 0x000fc0000383ffff */
[----:B------:R-:W-:-:S00]  /*100f0*/  NOP ;  /* 0x0000000000007918 */ /* 0x000fc00000000000 */
        /* <DEDUP_REMOVED lines=8> */
.L_x_359:


//--------------------- .nv.global.init           --------------------------
	.section	.nv.global.init,"aw",@progbits
.nv.global.init:
	.type		$str$24,@object
	.size		$str$24,($str$25 - $str$24)
$str$24:
        /*0000*/ 	.byte	0x28, 0x61, 0x64, 0x64, 0x72, 0x65, 0x73, 0x73, 0x20, 0x26, 0x20, 0x6d, 0x61, 0x73, 0x6b, 0x29
        /*0010*/ 	.byte	0x20, 0x3d, 0x3d, 0x20, 0x30, 0x00
	.type		$str$25,@object
	.size		$str$25,(__unnamed_1 - $str$25)
$str$25:
        /*0016*/ 	.byte	0x2f, 0x74, 0x6d, 0x70, 0x2f, 0x63, 0x75, 0x74, 0x6c, 0x61, 0x73, 0x73, 0x5f, 0x73, 0x77, 0x65
        /*0026*/ 	.byte	0x65, 0x70, 0x5f, 0x73, 0x72, 0x63, 0x2f, 0x69, 0x6e, 0x63, 0x6c, 0x75, 0x64, 0x65, 0x2f, 0x63
        /*0036*/ 	.byte	0x75, 0x74, 0x65, 0x2f, 0x70, 0x6f, 0x69, 0x6e, 0x74, 0x65, 0x72, 0x5f, 0x66, 0x6c, 0x61, 0x67
        /*0046*/ 	.byte	0x67, 0x65, 0x64, 0x2e, 0x68, 0x70, 0x70, 0x00
	.type		__unnamed_1,@object
	.size		__unnamed_1,(__unnamed_3 - __unnamed_1)
__unnamed_1:
        /* <DEDUP_REMOVED lines=28> */
        /*020e*/ 	.byte	0x34, 0x30, 0x39, 0x36, 0x3e, 0x3e, 0x3e, 0x3e, 0x3e, 0x20, 0x26, 0x5d, 0x00
	.type		__unnamed_3,@object
	.size		__unnamed_3,(__unnamed_2 - __unnamed_3)
__unnamed_3:
        /* <DEDUP_REMOVED lines=29> */
	.type		__unnamed_2,@object
	.size		__unnamed_2,(.L_1 - __unnamed_2)
__unnamed_2:
        /* <DEDUP_REMOVED lines=29> */
.L_1:


//--------------------- .nv.shared._ZN7cutlass13device_kernelINS_4gemm6kernel13GemmUniversalIN4cute5tupleIJiiiiEEENS1_10collective13CollectiveMmaINS1_39MainloopSm90TmaGmmaRmemAWarpSpecializedILi4ENS5_IJNS4_1CILi1EEESB_SB_EEENS1_35KernelTmaWarpSpecializedCooperativeEEENS5_IJNSA_ILi128EEENSA_ILi256EEENSA_ILi32EEEEEENS_10tfloat32_tENS5_IJSB_llEEESJ_SK_NS4_8TiledMMAINS4_8MMA_AtomIJNS4_4SM904GMMA30MMA_64x256x8_F32TF32TF32_RS_TNILNSO_7ScaleInE1ELSQ_1EEEEEENS4_6LayoutINS5_IJNSA_ILi2EEESB_SB_EEENS5_IJSB_NSA_ILi0EEESW_EEEEENS5_IJNS4_10UnderscoreESZ_SZ_EEEEENS4_13SM90_TMA_LOADENS4_14ComposedLayoutINS4_7SwizzleILi1ELi4ELi3EEENS4_18smem_ptr_flag_bitsILi32EEENST_INS5_IJNSA_ILi8EEES18_EEENS5_IJSB_S18_EEEEEEENS4_9Copy_AtomIJNS4_39AutoVectorizingCopyWithAssumedAlignmentILi128EEESJ_EEENS4_8identityES12_S1C_vS1H_EENS_8epilogue10collective6detail29Sm90TmaWarpSpecializedAdapterINS1K_15DefaultEpilogueISJ_NS5_IJlSB_lEEES1O_NS1J_6thread17LinearCombinationISJ_Li1EffLNS1P_9ScaleType4KindE0ELNS_15FloatRoundStyleE2ESJ_EENS1_15EpilogueDefaultEEEEEvvEEEEvNT_6ParamsE --------------------------
	.section	.nv.shared._ZN7cutlass13device_kernelINS_4gemm6kernel13GemmUniversalIN4cute5tupleIJiiiiEEENS1_10collective13CollectiveMmaINS1_39MainloopSm90TmaGmmaRmemAWarpSpecializedILi4ENS5_IJNS4_1CILi1EEESB_SB_EEENS1_35KernelTmaWarpSpecializedCooperativeEEENS5_IJNSA_ILi128EEENSA_ILi256EEENSA_ILi32EEEEEENS_10tfloat32_tENS5_IJSB_llEEESJ_SK_NS4_8TiledMMAINS4_8MMA_AtomIJNS4_4SM904GMMA30MMA_64x256x8_F32TF32TF32_RS_TNILNSO_7ScaleInE1ELSQ_1EEEEEENS4_6LayoutINS5_IJNSA_ILi2EEESB_SB_EEENS5_IJSB_NSA_ILi0EEESW_EEEEENS5_IJNS4_10UnderscoreESZ_SZ_EEEEENS4_13SM90_TMA_LOADENS4_14ComposedLayoutINS4_7SwizzleILi1ELi4ELi3EEENS4_18smem_ptr_flag_bitsILi32EEENST_INS5_IJNSA_ILi8EEES18_EEENS5_IJSB_S18_EEEEEEENS4_9Copy_AtomIJNS4_39AutoVectorizingCopyWithAssumedAlignmentILi128EEESJ_EEENS4_8identityES12_S1C_vS1H_EENS_8epilogue10collective6detail29Sm90TmaWarpSpecializedAdapterINS1K_15DefaultEpilogueISJ_NS5_IJlSB_lEEES1O_NS1J_6thread17LinearCombinationISJ_Li1EffLNS1P_9ScaleType4KindE0ELNS_15FloatRoundStyleE2ESJ_EENS1_15EpilogueDefaultEEEEEvvEEEEvNT_6ParamsE,"aw",@nobits
	.sectionflags	@""
	.align	16
	.zero		1024


//--------------------- .nv.shared.reserved.0     --------------------------
	.section	.nv.shared.reserved.0,"aw",@nobits
	.weak		__nv_reservedSMEM_offset_0_alias
	.size		__nv_reservedSMEM_offset_0_alias, 0, 0
	.other		__nv_reservedSMEM_offset_0_alias,@"STO_CUDA_RESERVED_SHARED STV_DEFAULT"
__nv_reservedSMEM_offset_0_alias:
	.zero		0


//--------------------- .nv.global                --------------------------
	.section	.nv.global,"aw",@nobits
.nv.global:
	.type		_ZN40_INTERNAL_27fbb76b_4_k_cu_64f5c27c_328954cute1_E,@object
	.size		_ZN40_INTERNAL_27fbb76b_4_k_cu_64f5c27c_328954cute1_E,(_ZN40_INTERNAL_27fbb76b_4_k_cu_64f5c27c_328954cuda3std3__45__cpo6cbeginE - _ZN40_INTERNAL_27fbb76b_4_k_cu_64f5c27c_328954cute1_E)
_ZN40_INTERNAL_27fbb76b_4_k_cu_64f5c27c_328954cute1_E:
	.zero		1
	.type		_ZN40_INTERNAL_27fbb76b_4_k_cu_64f5c27c_328954cuda3std3__45__cpo6cbeginE,@object
	.size		_ZN40_INTERNAL_27fbb76b_4_k_cu_64f5c27c_328954cuda3std3__45__cpo6cbeginE,(_ZN40_INTERNAL_27fbb76b_4_k_cu_64f5c27c_328954cuda3std3__48in_placeE - _ZN40_INTERNAL_27fbb76b_4_k_cu_64f5c27c_328954cuda3std3__45__cpo6cbeginE)
_ZN40_INTERNAL_27fbb76b_4_k_cu_64f5c27c_328954cuda3std3__45__cpo6cbeginE:
	.zero		1
	.type		_ZN40_INTERNAL_27fbb76b_4_k_cu_64f5c27c_328954cuda3std3__48in_placeE,@object
	.size		_ZN40_INTERNAL_27fbb76b_4_k_cu_64f5c27c_328954cuda3std3__48in_placeE,(_ZN40_INTERNAL_27fbb76b_4_k_cu_64f5c27c_328954cuda3std6ranges3__45__cpo9iter_moveE - _ZN40_INTERNAL_27fbb76b_4_k_cu_64f5c27c_328954cuda3std3__48in_placeE)
_ZN40_INTERNAL_27fbb76b_4_k_cu_64f5c27c_328954cuda3std3__48in_placeE:
	.zero		1
	.type		_ZN40_INTERNAL_27fbb76b_4_k_cu_64f5c27c_328954cuda3std6ranges3__45__cpo9iter_moveE,@object
	.size		_ZN40_INTERNAL_27fbb76b_4_k_cu_64f5c27c_328954cuda3std6ranges3__45__cpo9iter_moveE,(_ZN40_INTERNAL_27fbb76b_4_k_cu_64f5c27c_328954cuda3std3__45__cpo5beginE - _ZN40_INTERNAL_27fbb76b_4_k_cu_64f5c27c_328954cuda3std6ranges3__45__cpo9iter_moveE)
_ZN40_INTERNAL_27fbb76b_4_k_cu_64f5c27c_328954cuda3std6ranges3__45__cpo9iter_moveE:
	.zero		1
	.type		_ZN40_INTERNAL_27fbb76b_4_k_cu_64f5c27c_328954cuda3std3__45__cpo5beginE,@object
	.size		_ZN40_INTERNAL_27fbb76b_4_k_cu_64f5c27c_328954cuda3std3__45__cpo5beginE,(_ZN40_INTERNAL_27fbb76b_4_k_cu_64f5c27c_328954cuda3std3__442_GLOBAL__N__27fbb76b_4_k_cu_64f5c27c_328956ignoreE - _ZN40_INTERNAL_27fbb76b_4_k_cu_64f5c27c_328954cuda3std3__45__cpo5beginE)
_ZN40_INTERNAL_27fbb76b_4_k_cu_64f5c27c_328954cuda3std3__45__cpo5beginE:
	.zero		1
	.type		_ZN40_INTERNAL_27fbb76b_4_k_cu_64f5c27c_328954cuda3std3__442_GLOBAL__N__27fbb76b_4_k_cu_64f5c27c_328956ignoreE,@object
	.size		_ZN40_INTERNAL_27fbb76b_4_k_cu_64f5c27c_328954cuda3std3__442_GLOBAL__N__27fbb76b_4_k_cu_64f5c27c_328956ignoreE,(_ZN40_INTERNAL_27fbb76b_4_k_cu_64f5c27c_328954cute7productE - _ZN40_INTERNAL_27fbb76b_4_k_cu_64f5c27c_328954cuda3std3__442_GLOBAL__N__27fbb76b_4_k_cu_64f5c27c_328956ignoreE)
_ZN40_INTERNAL_27fbb76b_4_k_cu_64f5c27c_328954cuda3std3__442_GLOBAL__N__27fbb76b_4_k_cu_64f5c27c_328956ignoreE:
	.zero		1
	.type		_ZN40_INTERNAL_27fbb76b_4_k_cu_64f5c27c_328954cute7productE,@object
	.size		_ZN40_INTERNAL_27fbb76b_4_k_cu_64f5c27c_328954cute7productE,(_ZN40_INTERNAL_27fbb76b_4_k_cu_64f5c27c_328954cuda3std3__45__cpo3endE - _ZN40_INTERNAL_27fbb76b_4_k_cu_64f5c27c_328954cute7productE)
_ZN40_INTERNAL_27fbb76b_4_k_cu_64f5c27c_328954cute7productE:
	.zero		1
	.type		_ZN40_INTERNAL_27fbb76b_4_k_cu_64f5c27c_328954cuda3std3__45__cpo3endE,@object
	.size		_ZN40_INTERNAL_27fbb76b_4_k_cu_64f5c27c_328954cuda3std3__45__cpo3endE,(_ZN40_INTERNAL_27fbb76b_4_k_cu_64f5c27c_328954cuda3std3__419piecewise_constructE - _ZN40_INTERNAL_27fbb76b_4_k_cu_64f5c27c_328954cuda3std3__45__cpo3endE)
_ZN40_INTERNAL_27fbb76b_4_k_cu_64f5c27c_328954cuda3std3__45__cpo3endE:
	.zero		1
	.type		_ZN40_INTERNAL_27fbb76b_4_k_cu_64f5c27c_328954cuda3std3__419piecewise_constructE,@object
	.size		_ZN40_INTERNAL_27fbb76b_4_k_cu_64f5c27c_328954cuda3std3__419piecewise_constructE,(_ZN40_INTERNAL_27fbb76b_4_k_cu_64f5c27c_328954cuda3std3__45__cpo4cendE - _ZN40_INTERNAL_27fbb76b_4_k_cu_64f5c27c_328954cuda3std3__419piecewise_constructE)
_ZN40_INTERNAL_27fbb76b_4_k_cu_64f5c27c_328954cuda3std3__419piecewise_constructE:
	.zero		1
	.type		_ZN40_INTERNAL_27fbb76b_4_k_cu_64f5c27c_328954cuda3std3__45__cpo4cendE,@object
	.size		_ZN40_INTERNAL_27fbb76b_4_k_cu_64f5c27c_328954cuda3std3__45__cpo4cendE,(_ZN40_INTERNAL_27fbb76b_4_k_cu_64f5c27c_328954cuda3std6ranges3__45__cpo4swapE - _ZN40_INTERNAL_27fbb76b_4_k_cu_64f5c27c_328954cuda3std3__45__cpo4cendE)
_ZN40_INTERNAL_27fbb76b_4_k_cu_64f5c27c_328954cuda3std3__45__cpo4cendE:
	.zero		1
	.type		_ZN40_INTERNAL_27fbb76b_4_k_cu_64f5c27c_328954cuda3std6ranges3__45__cpo4swapE,@object
	.size		_ZN40_INTERNAL_27fbb76b_4_k_cu_64f5c27c_328954cuda3std6ranges3__45__cpo4swapE,(.L_10 - _ZN40_INTERNAL_27fbb76b_4_k_cu_64f5c27c_328954cuda3std6ranges3__45__cpo4swapE)
_ZN40_INTERNAL_27fbb76b_4_k_cu_64f5c27c_328954cuda3std6ranges3__45__cpo4swapE:
	.zero		1
.L_10:


//--------------------- .nv.constant0._ZN7cutlass13device_kernelINS_4gemm6kernel13GemmUniversalIN4cute5tupleIJiiiiEEENS1_10collective13CollectiveMmaINS1_39MainloopSm90TmaGmmaRmemAWarpSpecializedILi4ENS5_IJNS4_1CILi1EEESB_SB_EEENS1_35KernelTmaWarpSpecializedCooperativeEEENS5_IJNSA_ILi128EEENSA_ILi256EEENSA_ILi32EEEEEENS_10tfloat32_tENS5_IJSB_llEEESJ_SK_NS4_8TiledMMAINS4_8MMA_AtomIJNS4_4SM904GMMA30MMA_64x256x8_F32TF32TF32_RS_TNILNSO_7ScaleInE1ELSQ_1EEEEEENS4_6LayoutINS5_IJNSA_ILi2EEESB_SB_EEENS5_IJSB_NSA_ILi0EEESW_EEEEENS5_IJNS4_10UnderscoreESZ_SZ_EEEEENS4_13SM90_TMA_LOADENS4_14ComposedLayoutINS4_7SwizzleILi1ELi4ELi3EEENS4_18smem_ptr_flag_bitsILi32EEENST_INS5_IJNSA_ILi8EEES18_EEENS5_IJSB_S18_EEEEEEENS4_9Copy_AtomIJNS4_39AutoVectorizingCopyWithAssumedAlignmentILi128EEESJ_EEENS4_8identityES12_S1C_vS1H_EENS_8epilogue10collective6detail29Sm90TmaWarpSpecializedAdapterINS1K_15DefaultEpilogueISJ_NS5_IJlSB_lEEES1O_NS1J_6thread17LinearCombinationISJ_Li1EffLNS1P_9ScaleType4KindE0ELNS_15FloatRoundStyleE2ESJ_EENS1_15EpilogueDefaultEEEEEvvEEEEvNT_6ParamsE --------------------------
	.section	.nv.constant0._ZN7cutlass13device_kernelINS_4gemm6kernel13GemmUniversalIN4cute5tupleIJiiiiEEENS1_10collective13CollectiveMmaINS1_39MainloopSm90TmaGmmaRmemAWarpSpecializedILi4ENS5_IJNS4_1CILi1EEESB_SB_EEENS1_35KernelTmaWarpSpecializedCooperativeEEENS5_IJNSA_ILi128EEENSA_ILi256EEENSA_ILi32EEEEEENS_10tfloat32_tENS5_IJSB_llEEESJ_SK_NS4_8TiledMMAINS4_8MMA_AtomIJNS4_4SM904GMMA30MMA_64x256x8_F32TF32TF32_RS_TNILNSO_7ScaleInE1ELSQ_1EEEEEENS4_6LayoutINS5_IJNSA_ILi2EEESB_SB_EEENS5_IJSB_NSA_ILi0EEESW_EEEEENS5_IJNS4_10UnderscoreESZ_SZ_EEEEENS4_13SM90_TMA_LOADENS4_14ComposedLayoutINS4_7SwizzleILi1ELi4ELi3EEENS4_18smem_ptr_flag_bitsILi32EEENST_INS5_IJNSA_ILi8EEES18_EEENS5_IJSB_S18_EEEEEEENS4_9Copy_AtomIJNS4_39AutoVectorizingCopyWithAssumedAlignmentILi128EEESJ_EEENS4_8identityES12_S1C_vS1H_EENS_8epilogue10collective6detail29Sm90TmaWarpSpecializedAdapterINS1K_15DefaultEpilogueISJ_NS5_IJlSB_lEEES1O_NS1J_6thread17LinearCombinationISJ_Li1EffLNS1P_9ScaleType4KindE0ELNS_15FloatRoundStyleE2ESJ_EENS1_15EpilogueDefaultEEEEEvvEEEEvNT_6ParamsE,"a",@progbits
	.sectionflags	@""
	.align	4
.nv.constant0._ZN7cutlass13device_kernelINS_4gemm6kernel13GemmUniversalIN4cute5tupleIJiiiiEEENS1_10collective13CollectiveMmaINS1_39MainloopSm90TmaGmmaRmemAWarpSpecializedILi4ENS5_IJNS4_1CILi1EEESB_SB_EEENS1_35KernelTmaWarpSpecializedCooperativeEEENS5_IJNSA_ILi128EEENSA_ILi256EEENSA_ILi32EEEEEENS_10tfloat32_tENS5_IJSB_llEEESJ_SK_NS4_8TiledMMAINS4_8MMA_AtomIJNS4_4SM904GMMA30MMA_64x256x8_F32TF32TF32_RS_TNILNSO_7ScaleInE1ELSQ_1EEEEEENS4_6LayoutINS5_IJNSA_ILi2EEESB_SB_EEENS5_IJSB_NSA_ILi0EEESW_EEEEENS5_IJNS4_10UnderscoreESZ_SZ_EEEEENS4_13SM90_TMA_LOADENS4_14ComposedLayoutINS4_7SwizzleILi1ELi4ELi3EEENS4_18smem_ptr_flag_bitsILi32EEENST_INS5_IJNSA_ILi8EEES18_EEENS5_IJSB_S18_EEEEEEENS4_9Copy_AtomIJNS4_39AutoVectorizingCopyWithAssumedAlignmentILi128EEESJ_EEENS4_8identityES12_S1C_vS1H_EENS_8epilogue10collective6detail29Sm90TmaWarpSpecializedAdapterINS1K_15DefaultEpilogueISJ_NS5_IJlSB_lEEES1O_NS1J_6thread17LinearCombinationISJ_Li1EffLNS1P_9ScaleType4KindE0ELNS_15FloatRoundStyleE2ESJ_EENS1_15EpilogueDefaultEEEEEvvEEEEvNT_6ParamsE:
	.zero		1664


//--------------------- SYMBOLS --------------------------

	.type		.nv.reservedSmem.offset0,@object
	.size		.nv.reservedSmem.offset0,0x4
	.type		__assertfail,@function
